//
// Generated by NVIDIA NVVM Compiler
//
// Compiler Build ID: CL-36424714
// Cuda compilation tools, release 13.0, V13.0.88
// Based on NVVM 20.0.0
//

.version 9.0
.target sm_100
.address_size 64

	// .globl	_Z18BP_queens_root_dfsijiP10queen_rootPyS1_

.visible .entry _Z18BP_queens_root_dfsijiP10queen_rootPyS1_(
	.param .u32 _Z18BP_queens_root_dfsijiP10queen_rootPyS1__param_0,
	.param .u32 _Z18BP_queens_root_dfsijiP10queen_rootPyS1__param_1,
	.param .u32 _Z18BP_queens_root_dfsijiP10queen_rootPyS1__param_2,
	.param .u64 .ptr .align 1 _Z18BP_queens_root_dfsijiP10queen_rootPyS1__param_3,
	.param .u64 .ptr .align 1 _Z18BP_queens_root_dfsijiP10queen_rootPyS1__param_4,
	.param .u64 .ptr .align 1 _Z18BP_queens_root_dfsijiP10queen_rootPyS1__param_5
)
{
	.local .align 16 .b8 	__local_depot0[32];
	.reg .b64 	%SP;
	.reg .b64 	%SPL;
	.reg .pred 	%p<156>;
	.reg .b16 	%rs<76>;
	.reg .b32 	%r<208>;
	.reg .b64 	%rd<66>;

	mov.u64 	%SPL, __local_depot0;
	ld.param.u32 	%r68, [_Z18BP_queens_root_dfsijiP10queen_rootPyS1__param_0];
	ld.param.u32 	%r70, [_Z18BP_queens_root_dfsijiP10queen_rootPyS1__param_1];
	ld.param.u32 	%r69, [_Z18BP_queens_root_dfsijiP10queen_rootPyS1__param_2];
	ld.param.u64 	%rd11, [_Z18BP_queens_root_dfsijiP10queen_rootPyS1__param_3];
	add.u64 	%rd1, %SPL, 0;
	mov.u32 	%r71, %ctaid.x;
	mov.u32 	%r72, %ntid.x;
	mov.u32 	%r73, %tid.x;
	mad.lo.s32 	%r1, %r71, %r72, %r73;
	setp.ge.u32 	%p13, %r1, %r70;
	@%p13 bra 	$L__BB0_48;
	setp.lt.s32 	%p14, %r68, 1;
	@%p14 bra 	$L__BB0_14;
	and.b32  	%r2, %r68, 15;
	setp.lt.u32 	%p15, %r68, 16;
	mov.b32 	%r182, 0;
	@%p15 bra 	$L__BB0_5;
	and.b32  	%r182, %r68, 2147483632;
	mov.b32 	%r180, 0;
$L__BB0_4:
	.pragma "nounroll";
	cvt.u64.u32 	%rd15, %r180;
	add.s64 	%rd16, %rd1, %rd15;
	mov.b32 	%r76, -1;
	st.local.v4.b32 	[%rd16], {%r76, %r76, %r76, %r76};
	add.s32 	%r180, %r180, 16;
	setp.ne.s32 	%p16, %r180, %r182;
	@%p16 bra 	$L__BB0_4;
$L__BB0_5:
	setp.eq.s32 	%p17, %r2, 0;
	@%p17 bra 	$L__BB0_14;
	and.b32  	%r7, %r68, 7;
	setp.lt.u32 	%p18, %r2, 8;
	@%p18 bra 	$L__BB0_8;
	cvt.u64.u32 	%rd17, %r182;
	add.s64 	%rd18, %rd1, %rd17;
	mov.b16 	%rs2, 255;
	st.local.u8 	[%rd18], %rs2;
	st.local.u8 	[%rd18+1], %rs2;
	st.local.u8 	[%rd18+2], %rs2;
	st.local.u8 	[%rd18+3], %rs2;
	st.local.u8 	[%rd18+4], %rs2;
	st.local.u8 	[%rd18+5], %rs2;
	st.local.u8 	[%rd18+6], %rs2;
	st.local.u8 	[%rd18+7], %rs2;
	add.s32 	%r182, %r182, 8;
$L__BB0_8:
	setp.eq.s32 	%p19, %r7, 0;
	@%p19 bra 	$L__BB0_14;
	and.b32  	%r10, %r68, 3;
	setp.lt.u32 	%p20, %r7, 4;
	@%p20 bra 	$L__BB0_11;
	cvt.u64.u32 	%rd19, %r182;
	add.s64 	%rd20, %rd1, %rd19;
	mov.b16 	%rs3, 255;
	st.local.u8 	[%rd20], %rs3;
	st.local.u8 	[%rd20+1], %rs3;
	st.local.u8 	[%rd20+2], %rs3;
	st.local.u8 	[%rd20+3], %rs3;
	add.s32 	%r182, %r182, 4;
$L__BB0_11:
	setp.eq.s32 	%p21, %r10, 0;
	@%p21 bra 	$L__BB0_14;
	mov.b32 	%r185, 0;
$L__BB0_13:
	.pragma "nounroll";
	cvt.u64.u32 	%rd21, %r182;
	add.s64 	%rd22, %rd1, %rd21;
	mov.b16 	%rs4, 255;
	st.local.u8 	[%rd22], %rs4;
	add.s32 	%r182, %r182, 1;
	add.s32 	%r185, %r185, 1;
	setp.ne.s32 	%p22, %r185, %r10;
	@%p22 bra 	$L__BB0_13;
$L__BB0_14:
	cvta.to.global.u64 	%rd23, %rd11;
	mul.wide.s32 	%rd24, %r1, 16;
	add.s64 	%rd2, %rd23, %rd24;
	ld.global.nc.u32 	%r206, [%rd2];
	setp.lt.s32 	%p23, %r69, 1;
	@%p23 bra 	$L__BB0_27;
	add.s64 	%rd3, %rd2, 4;
	and.b32  	%r18, %r69, 15;
	setp.lt.u32 	%p24, %r69, 16;
	mov.b32 	%r186, 0;
	@%p24 bra 	$L__BB0_18;
	and.b32  	%r186, %r69, 2147483632;
	mov.b32 	%r191, 0;
$L__BB0_17:
	.pragma "nounroll";
	cvt.u64.u32 	%rd25, %r191;
	add.s64 	%rd26, %rd3, %rd25;
	add.s64 	%rd27, %rd1, %rd25;
	ld.global.nc.u8 	%rs5, [%rd26+15];
	cvt.u32.u8 	%r80, %rs5;
	ld.global.nc.u8 	%rs6, [%rd26+14];
	cvt.u32.u8 	%r81, %rs6;
	prmt.b32 	%r82, %r81, %r80, 0x3340U;
	ld.global.nc.u8 	%rs7, [%rd26+13];
	cvt.u32.u8 	%r83, %rs7;
	ld.global.nc.u8 	%rs8, [%rd26+12];
	cvt.u32.u8 	%r84, %rs8;
	prmt.b32 	%r85, %r84, %r83, 0x3340U;
	prmt.b32 	%r86, %r85, %r82, 0x5410U;
	ld.global.nc.u8 	%rs9, [%rd26+11];
	cvt.u32.u8 	%r87, %rs9;
	ld.global.nc.u8 	%rs10, [%rd26+10];
	cvt.u32.u8 	%r88, %rs10;
	prmt.b32 	%r89, %r88, %r87, 0x3340U;
	ld.global.nc.u8 	%rs11, [%rd26+9];
	cvt.u32.u8 	%r90, %rs11;
	ld.global.nc.u8 	%rs12, [%rd26+8];
	cvt.u32.u8 	%r91, %rs12;
	prmt.b32 	%r92, %r91, %r90, 0x3340U;
	prmt.b32 	%r93, %r92, %r89, 0x5410U;
	ld.global.nc.u8 	%rs13, [%rd26+7];
	cvt.u32.u8 	%r94, %rs13;
	ld.global.nc.u8 	%rs14, [%rd26+6];
	cvt.u32.u8 	%r95, %rs14;
	prmt.b32 	%r96, %r95, %r94, 0x3340U;
	ld.global.nc.u8 	%rs15, [%rd26+5];
	cvt.u32.u8 	%r97, %rs15;
	ld.global.nc.u8 	%rs16, [%rd26+4];
	cvt.u32.u8 	%r98, %rs16;
	prmt.b32 	%r99, %r98, %r97, 0x3340U;
	prmt.b32 	%r100, %r99, %r96, 0x5410U;
	ld.global.nc.u8 	%rs17, [%rd26+3];
	cvt.u32.u8 	%r101, %rs17;
	ld.global.nc.u8 	%rs18, [%rd26+2];
	cvt.u32.u8 	%r102, %rs18;
	prmt.b32 	%r103, %r102, %r101, 0x3340U;
	ld.global.nc.u8 	%rs19, [%rd26+1];
	cvt.u32.u8 	%r104, %rs19;
	ld.global.nc.u8 	%rs20, [%rd26];
	cvt.u32.u8 	%r105, %rs20;
	prmt.b32 	%r106, %r105, %r104, 0x3340U;
	prmt.b32 	%r107, %r106, %r103, 0x5410U;
	st.local.v4.b32 	[%rd27], {%r107, %r100, %r93, %r86};
	add.s32 	%r191, %r191, 16;
	setp.eq.s32 	%p25, %r191, %r186;
	@%p25 bra 	$L__BB0_18;
	bra.uni 	$L__BB0_17;
$L__BB0_18:
	setp.eq.s32 	%p26, %r18, 0;
	@%p26 bra 	$L__BB0_27;
	and.b32  	%r21, %r69, 7;
	setp.lt.u32 	%p27, %r18, 8;
	@%p27 bra 	$L__BB0_21;
	cvt.u64.u32 	%rd28, %r186;
	add.s64 	%rd29, %rd3, %rd28;
	ld.global.nc.u8 	%rs21, [%rd29];
	cvt.u16.u8 	%rs22, %rs21;
	add.s64 	%rd30, %rd1, %rd28;
	st.local.u8 	[%rd30], %rs22;
	ld.global.nc.u8 	%rs23, [%rd29+1];
	cvt.u16.u8 	%rs24, %rs23;
	st.local.u8 	[%rd30+1], %rs24;
	ld.global.nc.u8 	%rs25, [%rd29+2];
	cvt.u16.u8 	%rs26, %rs25;
	st.local.u8 	[%rd30+2], %rs26;
	ld.global.nc.u8 	%rs27, [%rd29+3];
	cvt.u16.u8 	%rs28, %rs27;
	st.local.u8 	[%rd30+3], %rs28;
	ld.global.nc.u8 	%rs29, [%rd29+4];
	cvt.u16.u8 	%rs30, %rs29;
	st.local.u8 	[%rd30+4], %rs30;
	ld.global.nc.u8 	%rs31, [%rd29+5];
	cvt.u16.u8 	%rs32, %rs31;
	st.local.u8 	[%rd30+5], %rs32;
	ld.global.nc.u8 	%rs33, [%rd29+6];
	cvt.u16.u8 	%rs34, %rs33;
	st.local.u8 	[%rd30+6], %rs34;
	ld.global.nc.u8 	%rs35, [%rd29+7];
	cvt.u16.u8 	%rs36, %rs35;
	st.local.u8 	[%rd30+7], %rs36;
	add.s32 	%r186, %r186, 8;
$L__BB0_21:
	setp.eq.s32 	%p28, %r21, 0;
	@%p28 bra 	$L__BB0_27;
	and.b32  	%r24, %r69, 3;
	setp.lt.u32 	%p29, %r21, 4;
	@%p29 bra 	$L__BB0_24;
	cvt.u64.u32 	%rd31, %r186;
	add.s64 	%rd32, %rd3, %rd31;
	ld.global.nc.u8 	%rs37, [%rd32];
	cvt.u16.u8 	%rs38, %rs37;
	add.s64 	%rd33, %rd1, %rd31;
	st.local.u8 	[%rd33], %rs38;
	ld.global.nc.u8 	%rs39, [%rd32+1];
	cvt.u16.u8 	%rs40, %rs39;
	st.local.u8 	[%rd33+1], %rs40;
	ld.global.nc.u8 	%rs41, [%rd32+2];
	cvt.u16.u8 	%rs42, %rs41;
	st.local.u8 	[%rd33+2], %rs42;
	ld.global.nc.u8 	%rs43, [%rd32+3];
	cvt.u16.u8 	%rs44, %rs43;
	st.local.u8 	[%rd33+3], %rs44;
	add.s32 	%r186, %r186, 4;
$L__BB0_24:
	setp.eq.s32 	%p30, %r24, 0;
	@%p30 bra 	$L__BB0_27;
	mov.b32 	%r190, 0;
$L__BB0_26:
	.pragma "nounroll";
	cvt.u64.u32 	%rd34, %r186;
	add.s64 	%rd35, %rd3, %rd34;
	ld.global.nc.u8 	%rs45, [%rd35];
	cvt.u16.u8 	%rs46, %rs45;
	add.s64 	%rd36, %rd1, %rd34;
	st.local.u8 	[%rd36], %rs46;
	add.s32 	%r186, %r186, 1;
	add.s32 	%r190, %r190, 1;
	setp.ne.s32 	%p31, %r190, %r24;
	@%p31 bra 	$L__BB0_26;
$L__BB0_27:
	mov.b64 	%rd64, 0;
	mov.u32 	%r207, %r69;
	mov.u64 	%rd65, %rd64;
$L__BB0_28:
	mov.u32 	%r34, %r207;
	mov.u32 	%r33, %r206;
	cvt.s64.s32 	%rd38, %r34;
	add.s64 	%rd6, %rd1, %rd38;
	ld.local.u8 	%rs47, [%rd6];
	add.s16 	%rs1, %rs47, 1;
	st.local.u8 	[%rd6], %rs1;
	cvt.u32.u16 	%r109, %rs1;
	cvt.s32.s8 	%r36, %r109;
	mov.b32 	%r110, 1;
	shl.b32 	%r35, %r110, %r36;
	setp.ne.s32 	%p32, %r68, %r36;
	@%p32 bra 	$L__BB0_30;
	mov.b16 	%rs75, 255;
	st.local.u8 	[%rd6], %rs75;
	add.s32 	%r207, %r34, -1;
	ld.local.u8 	%r176, [%rd6+-1];
	mov.b32 	%r177, 1;
	shl.b32 	%r178, %r177, %r176;
	not.b32 	%r179, %r178;
	and.b32  	%r206, %r33, %r179;
	bra.uni 	$L__BB0_46;
$L__BB0_30:
	and.b32  	%r111, %r35, %r33;
	setp.ne.s32 	%p33, %r111, 0;
	mov.u32 	%r206, %r33;
	mov.u32 	%r207, %r34;
	@%p33 bra 	$L__BB0_46;
	setp.lt.s32 	%p34, %r34, 1;
	@%p34 bra 	$L__BB0_44;
	setp.lt.u32 	%p37, %r34, 8;
	mov.pred 	%p155, -1;
	mov.b32 	%r202, 0;
	mov.b32 	%r197, 1;
	mov.u32 	%r198, %r34;
	@%p37 bra 	$L__BB0_35;
	mov.pred 	%p155, -1;
	mov.b32 	%r196, 0;
	mov.b32 	%r197, 1;
	and.b16  	%rs64, %rs1, 255;
	mov.u32 	%r198, %r34;
$L__BB0_34:
	.pragma "nounroll";
	cvt.u64.u32 	%rd39, %r196;
	add.s64 	%rd40, %rd1, %rd39;
	ld.local.v2.b32 	{%r116, %r117}, [%rd40];
	bfe.u32 	%r118, %r117, 24, 8;
	cvt.u16.u32 	%rs48, %r118;
	bfe.u32 	%r119, %r117, 16, 8;
	cvt.u16.u32 	%rs49, %r119;
	bfe.u32 	%r120, %r117, 8, 8;
	cvt.u16.u32 	%rs50, %r120;
	bfe.u32 	%r121, %r117, 0, 8;
	cvt.u16.u32 	%rs51, %r121;
	bfe.u32 	%r122, %r116, 24, 8;
	cvt.u16.u32 	%rs52, %r122;
	bfe.u32 	%r123, %r116, 16, 8;
	cvt.u16.u32 	%rs53, %r123;
	bfe.u32 	%r124, %r116, 8, 8;
	cvt.u16.u32 	%rs54, %r124;
	bfe.u32 	%r125, %r116, 0, 8;
	cvt.u16.u32 	%rs55, %r125;
	and.b16  	%rs56, %rs55, 255;
	and.b16  	%rs57, %rs54, 255;
	and.b16  	%rs58, %rs53, 255;
	and.b16  	%rs59, %rs52, 255;
	and.b16  	%rs60, %rs51, 255;
	and.b16  	%rs61, %rs50, 255;
	and.b16  	%rs62, %rs49, 255;
	and.b16  	%rs63, %rs48, 255;
	setp.ne.s16 	%p39, %rs56, %rs64;
	cvt.s64.s32 	%rd41, %r198;
	add.s64 	%rd42, %rd1, %rd41;
	ld.local.s8 	%r126, [%rd42+-1];
	sub.s32 	%r127, %r36, %r197;
	setp.ne.s32 	%p40, %r127, %r126;
	add.s32 	%r128, %r197, %r36;
	setp.ne.s32 	%p41, %r128, %r126;
	and.pred  	%p42, %p40, %p41;
	and.pred  	%p43, %p39, %p42;
	not.b32 	%r129, %r197;
	setp.ne.s16 	%p45, %rs57, %rs64;
	ld.local.s8 	%r130, [%rd42+-2];
	add.s32 	%r131, %r129, %r36;
	setp.ne.s32 	%p46, %r131, %r130;
	add.s32 	%r132, %r128, 1;
	setp.ne.s32 	%p47, %r132, %r130;
	and.pred  	%p48, %p46, %p47;
	and.pred  	%p49, %p45, %p48;
	setp.ne.s16 	%p51, %rs58, %rs64;
	ld.local.s8 	%r133, [%rd42+-3];
	add.s32 	%r134, %r127, -2;
	setp.ne.s32 	%p52, %r134, %r133;
	add.s32 	%r135, %r128, 2;
	setp.ne.s32 	%p53, %r135, %r133;
	and.pred  	%p54, %p52, %p53;
	and.pred  	%p55, %p51, %p54;
	setp.ne.s16 	%p57, %rs59, %rs64;
	ld.local.s8 	%r136, [%rd42+-4];
	add.s32 	%r137, %r127, -3;
	setp.ne.s32 	%p58, %r137, %r136;
	add.s32 	%r138, %r128, 3;
	setp.ne.s32 	%p59, %r138, %r136;
	and.pred  	%p60, %p58, %p59;
	and.pred  	%p61, %p57, %p60;
	setp.ne.s16 	%p63, %rs60, %rs64;
	ld.local.s8 	%r139, [%rd42+-5];
	add.s32 	%r140, %r127, -4;
	setp.ne.s32 	%p64, %r140, %r139;
	add.s32 	%r141, %r128, 4;
	setp.ne.s32 	%p65, %r141, %r139;
	and.pred  	%p66, %p64, %p65;
	and.pred  	%p67, %p63, %p66;
	setp.ne.s16 	%p69, %rs61, %rs64;
	ld.local.s8 	%r142, [%rd42+-6];
	add.s32 	%r143, %r127, -5;
	setp.ne.s32 	%p70, %r143, %r142;
	add.s32 	%r144, %r128, 5;
	setp.ne.s32 	%p71, %r144, %r142;
	and.pred  	%p72, %p70, %p71;
	and.pred  	%p73, %p69, %p72;
	setp.ne.s16 	%p75, %rs62, %rs64;
	ld.local.s8 	%r145, [%rd42+-7];
	add.s32 	%r146, %r127, -6;
	setp.ne.s32 	%p76, %r146, %r145;
	add.s32 	%r147, %r128, 6;
	setp.ne.s32 	%p77, %r147, %r145;
	and.pred  	%p78, %p76, %p77;
	and.pred  	%p79, %p75, %p78;
	add.s32 	%r198, %r198, -8;
	setp.ne.s16 	%p81, %rs63, %rs64;
	ld.local.s8 	%r148, [%rd42+-8];
	add.s32 	%r149, %r127, -7;
	setp.ne.s32 	%p82, %r149, %r148;
	add.s32 	%r150, %r128, 7;
	setp.ne.s32 	%p83, %r150, %r148;
	and.pred  	%p84, %p82, %p83;
	and.pred  	%p85, %p81, %p84;
	and.pred  	%p86, %p85, %p79;
	and.pred  	%p87, %p86, %p73;
	and.pred  	%p88, %p87, %p67;
	and.pred  	%p89, %p88, %p61;
	and.pred  	%p90, %p89, %p55;
	and.pred  	%p91, %p90, %p49;
	and.pred  	%p92, %p91, %p43;
	and.pred  	%p155, %p92, %p155;
	add.s32 	%r196, %r196, 8;
	add.s32 	%r197, %r197, 8;
	and.b32  	%r202, %r34, 2147483640;
	setp.ne.s32 	%p93, %r196, %r202;
	@%p93 bra 	$L__BB0_34;
$L__BB0_35:
	and.b32  	%r49, %r34, 7;
	setp.eq.s32 	%p94, %r49, 0;
	@%p94 bra 	$L__BB0_43;
	and.b32  	%r50, %r34, 3;
	setp.lt.u32 	%p96, %r49, 4;
	@%p96 bra 	$L__BB0_38;
	cvt.u64.u32 	%rd43, %r202;
	add.s64 	%rd44, %rd1, %rd43;
	ld.local.u8 	%rs65, [%rd44];
	and.b16  	%rs66, %rs1, 255;
	setp.ne.s16 	%p97, %rs65, %rs66;
	cvt.s64.s32 	%rd45, %r198;
	add.s64 	%rd46, %rd1, %rd45;
	ld.local.s8 	%r151, [%rd46+-1];
	sub.s32 	%r152, %r36, %r197;
	setp.ne.s32 	%p98, %r152, %r151;
	add.s32 	%r153, %r197, %r36;
	setp.ne.s32 	%p99, %r153, %r151;
	and.pred  	%p100, %p98, %p99;
	and.pred  	%p101, %p97, %p100;
	not.b32 	%r154, %r197;
	ld.local.u8 	%rs67, [%rd44+1];
	setp.ne.s16 	%p103, %rs67, %rs66;
	ld.local.s8 	%r155, [%rd46+-2];
	add.s32 	%r156, %r154, %r36;
	setp.ne.s32 	%p104, %r156, %r155;
	add.s32 	%r157, %r153, 1;
	setp.ne.s32 	%p105, %r157, %r155;
	and.pred  	%p106, %p104, %p105;
	and.pred  	%p107, %p103, %p106;
	ld.local.u8 	%rs68, [%rd44+2];
	setp.ne.s16 	%p109, %rs68, %rs66;
	ld.local.s8 	%r158, [%rd46+-3];
	add.s32 	%r159, %r152, -2;
	setp.ne.s32 	%p110, %r159, %r158;
	add.s32 	%r160, %r153, 2;
	setp.ne.s32 	%p111, %r160, %r158;
	and.pred  	%p112, %p110, %p111;
	and.pred  	%p113, %p109, %p112;
	add.s32 	%r198, %r198, -4;
	ld.local.u8 	%rs69, [%rd44+3];
	setp.ne.s16 	%p115, %rs69, %rs66;
	ld.local.s8 	%r161, [%rd46+-4];
	add.s32 	%r162, %r152, -3;
	setp.ne.s32 	%p116, %r162, %r161;
	add.s32 	%r163, %r153, 3;
	setp.ne.s32 	%p117, %r163, %r161;
	and.pred  	%p118, %p116, %p117;
	and.pred  	%p119, %p115, %p118;
	and.pred  	%p120, %p119, %p113;
	and.pred  	%p121, %p120, %p107;
	and.pred  	%p122, %p121, %p101;
	and.pred  	%p155, %p122, %p155;
	add.s32 	%r202, %r202, 4;
	add.s32 	%r197, %r197, 4;
$L__BB0_38:
	setp.eq.s32 	%p123, %r50, 0;
	@%p123 bra 	$L__BB0_43;
	setp.eq.s32 	%p125, %r50, 1;
	@%p125 bra 	$L__BB0_41;
	cvt.u64.u32 	%rd47, %r202;
	add.s64 	%rd48, %rd1, %rd47;
	ld.local.u8 	%rs70, [%rd48];
	and.b16  	%rs71, %rs1, 255;
	setp.ne.s16 	%p126, %rs70, %rs71;
	cvt.s64.s32 	%rd49, %r198;
	add.s64 	%rd50, %rd1, %rd49;
	ld.local.s8 	%r164, [%rd50+-1];
	sub.s32 	%r165, %r36, %r197;
	setp.ne.s32 	%p127, %r165, %r164;
	add.s32 	%r166, %r197, %r36;
	setp.ne.s32 	%p128, %r166, %r164;
	and.pred  	%p129, %p127, %p128;
	and.pred  	%p130, %p126, %p129;
	not.b32 	%r167, %r197;
	add.s32 	%r198, %r198, -2;
	ld.local.u8 	%rs72, [%rd48+1];
	setp.ne.s16 	%p132, %rs72, %rs71;
	ld.local.s8 	%r168, [%rd50+-2];
	add.s32 	%r169, %r167, %r36;
	setp.ne.s32 	%p133, %r169, %r168;
	add.s32 	%r170, %r166, 1;
	setp.ne.s32 	%p134, %r170, %r168;
	and.pred  	%p135, %p133, %p134;
	and.pred  	%p136, %p132, %p135;
	and.pred  	%p137, %p136, %p130;
	and.pred  	%p155, %p137, %p155;
	add.s32 	%r202, %r202, 2;
	add.s32 	%r197, %r197, 2;
$L__BB0_41:
	and.b32  	%r171, %r34, 1;
	setp.eq.b32 	%p138, %r171, 1;
	not.pred 	%p139, %p138;
	@%p139 bra 	$L__BB0_43;
	cvt.u64.u32 	%rd51, %r202;
	add.s64 	%rd52, %rd1, %rd51;
	ld.local.u8 	%rs73, [%rd52];
	and.b16  	%rs74, %rs1, 255;
	setp.ne.s16 	%p140, %rs73, %rs74;
	cvt.s64.s32 	%rd53, %r198;
	add.s64 	%rd54, %rd1, %rd53;
	ld.local.s8 	%r172, [%rd54+-1];
	sub.s32 	%r173, %r36, %r197;
	setp.ne.s32 	%p141, %r173, %r172;
	add.s32 	%r174, %r197, %r36;
	setp.ne.s32 	%p142, %r174, %r172;
	and.pred  	%p143, %p141, %p142;
	and.pred  	%p144, %p140, %p143;
	and.pred  	%p155, %p144, %p155;
$L__BB0_43:
	not.pred 	%p145, %p155;
	mov.u32 	%r206, %r33;
	mov.u32 	%r207, %r34;
	@%p145 bra 	$L__BB0_46;
$L__BB0_44:
	add.s64 	%rd65, %rd65, 1;
	or.b32  	%r206, %r35, %r33;
	add.s32 	%r207, %r34, 1;
	setp.ne.s32 	%p146, %r207, %r68;
	@%p146 bra 	$L__BB0_46;
	add.s64 	%rd64, %rd64, 1;
	not.b32 	%r175, %r35;
	and.b32  	%r206, %r33, %r175;
	mov.u32 	%r207, %r34;
$L__BB0_46:
	setp.ge.s32 	%p147, %r207, %r69;
	@%p147 bra 	$L__BB0_28;
	ld.param.u64 	%rd61, [_Z18BP_queens_root_dfsijiP10queen_rootPyS1__param_5];
	ld.param.u64 	%rd60, [_Z18BP_queens_root_dfsijiP10queen_rootPyS1__param_4];
	cvta.to.global.u64 	%rd55, %rd61;
	mul.wide.s32 	%rd56, %r1, 8;
	add.s64 	%rd57, %rd55, %rd56;
	st.global.u64 	[%rd57], %rd64;
	cvta.to.global.u64 	%rd58, %rd60;
	add.s64 	%rd59, %rd58, %rd56;
	st.global.u64 	[%rd59], %rd65;
$L__BB0_48:
	ret;

}


// ===== COMPILED SASS (sm_100) =====

	.target	sm_100

	.elftype	@"ET_EXEC"


//--------------------- .note.nv.tkinfo           --------------------------
	.section	.note.nv.tkinfo,"",@"SHT_NOTE"
	.sectionflags	@"SHF_NOTE_NV_TKINFO"
	.tkinfo
        /*0018*/ 	.word	0x00000002
        /*0030*/ 	.string	""
        /*0030*/ 	.string	"ptxas"
        /*0030*/ 	.string	"Cuda compilation tools, release 13.0, V13.0.88"
        /*0030*/ 	.string	"Build cuda_13.0.r13.0/compiler.36424714_0"
        /*0030*/ 	.string	"-arch sm_100 -m 64 "



//--------------------- .note.nv.cuinfo           --------------------------
	.section	.note.nv.cuinfo,"",@"SHT_NOTE"
	.sectionflags	@"SHF_NOTE_NV_CUINFO"
        /*0018*/ 	.short	0x0002
        /*001a*/ 	.short	0x0064
        /*001c*/ 	.short	0x0082
	.zero		2


//--------------------- .nv.info                  --------------------------
	.section	.nv.info,"",@"SHT_CUDA_INFO"
	.align	4


	//----- nvinfo : EIATTR_REGCOUNT
	.align		4
        /*0000*/ 	.byte	0x04, 0x2f
        /*0002*/ 	.short	(.L_1 - .L_0)
	.align		4
.L_0:
        /*0004*/ 	.word	index@(_Z18BP_queens_root_dfsijiP10queen_rootPyS1_)
        /*0008*/ 	.word	0x0000001f


	//----- nvinfo : EIATTR_FRAME_SIZE
	.align		4
.L_1:
        /*000c*/ 	.byte	0x04, 0x11
        /*000e*/ 	.short	(.L_3 - .L_2)
	.align		4
.L_2:
        /*0010*/ 	.word	index@(_Z18BP_queens_root_dfsijiP10queen_rootPyS1_)
        /*0014*/ 	.word	0x00000020


	//----- nvinfo : EIATTR_MIN_STACK_SIZE
	.align		4
.L_3:
        /*0018*/ 	.byte	0x04, 0x12
        /*001a*/ 	.short	(.L_5 - .L_4)
	.align		4
.L_4:
        /*001c*/ 	.word	index@(_Z18BP_queens_root_dfsijiP10queen_rootPyS1_)
        /*0020*/ 	.word	0x00000020
.L_5:


//--------------------- .nv.compat                --------------------------
	.section	.nv.compat,"",@"SHT_CUDA_COMPAT_INFO"
	.align	4
        /*0000*/ 	.byte	0x02, 0x09, 0x00, 0x00, 0x02, 0x02, 0x01, 0x00, 0x02, 0x05, 0x05, 0x00, 0x03, 0x07, 0x01, 0x01
        /*0010*/ 	.byte	0x02, 0x03, 0x00, 0x00, 0x02, 0x06, 0x01, 0x00, 0x04, 0x0b, 0x08, 0x00, 0x09, 0x00, 0x00, 0x00
        /*0020*/ 	.byte	0x00, 0x00, 0x00, 0x00


//--------------------- .nv.info._Z18BP_queens_root_dfsijiP10queen_rootPyS1_ --------------------------
	.section	.nv.info._Z18BP_queens_root_dfsijiP10queen_rootPyS1_,"",@"SHT_CUDA_INFO"
	.sectionflags	@""
	.align	4


	//----- nvinfo : EIATTR_CUDA_API_VERSION
	.align		4
        /*0000*/ 	.byte	0x04, 0x37
        /*0002*/ 	.short	(.L_7 - .L_6)
.L_6:
        /*0004*/ 	.word	0x00000082


	//----- nvinfo : EIATTR_KPARAM_INFO
	.align		4
.L_7:
        /*0008*/ 	.byte	0x04, 0x17
        /*000a*/ 	.short	(.L_9 - .L_8)
.L_8:
        /*000c*/ 	.word	0x00000000
        /*0010*/ 	.short	0x0005
        /*0012*/ 	.short	0x0020
        /*0014*/ 	.byte	0x00, 0xf5, 0x21, 0x00


	//----- nvinfo : EIATTR_KPARAM_INFO
	.align		4
.L_9:
        /*0018*/ 	.byte	0x04, 0x17
        /*001a*/ 	.short	(.L_11 - .L_10)
.L_10:
        /*001c*/ 	.word	0x00000000
        /*0020*/ 	.short	0x0004
        /*0022*/ 	.short	0x0018
        /*0024*/ 	.byte	0x00, 0xf5, 0x21, 0x00


	//----- nvinfo : EIATTR_KPARAM_INFO
	.align		4
.L_11:
        /*0028*/ 	.byte	0x04, 0x17
        /*002a*/ 	.short	(.L_13 - .L_12)
.L_12:
        /*002c*/ 	.word	0x00000000
        /*0030*/ 	.short	0x0003
        /*0032*/ 	.short	0x0010
        /*0034*/ 	.byte	0x00, 0xf5, 0x21, 0x00


	//----- nvinfo : EIATTR_KPARAM_INFO
	.align		4
.L_13:
        /*0038*/ 	.byte	0x04, 0x17
        /*003a*/ 	.short	(.L_15 - .L_14)
.L_14:
        /*003c*/ 	.word	0x00000000
        /*0040*/ 	.short	0x0002
        /*0042*/ 	.short	0x0008
        /*0044*/ 	.byte	0x00, 0xf0, 0x11, 0x00


	//----- nvinfo : EIATTR_KPARAM_INFO
	.align		4
.L_15:
        /*0048*/ 	.byte	0x04, 0x17
        /*004a*/ 	.short	(.L_17 - .L_16)
.L_16:
        /*004c*/ 	.word	0x00000000
        /*0050*/ 	.short	0x0001
        /*0052*/ 	.short	0x0004
        /*0054*/ 	.byte	0x00, 0xf0, 0x11, 0x00


	//----- nvinfo : EIATTR_KPARAM_INFO
	.align		4
.L_17:
        /*0058*/ 	.byte	0x04, 0x17
        /*005a*/ 	.short	(.L_19 - .L_18)
.L_18:
        /*005c*/ 	.word	0x00000000
        /*0060*/ 	.short	0x0000
        /*0062*/ 	.short	0x0000
        /*0064*/ 	.byte	0x00, 0xf0, 0x11, 0x00


	//----- nvinfo : EIATTR_SPARSE_MMA_MASK
	.align		4
.L_19:
        /*0068*/ 	.byte	0x03, 0x50
        /*006a*/ 	.short	0x0000


	//----- nvinfo : EIATTR_MAXREG_COUNT
	.align		4
        /*006c*/ 	.byte	0x03, 0x1b
        /*006e*/ 	.short	0x00ff


	//----- nvinfo : EIATTR_MERCURY_ISA_VERSION
	.align		4
        /*0070*/ 	.byte	0x03, 0x5f
        /*0072*/ 	.short	0x0101


	//----- nvinfo : EIATTR_VRC_CTA_INIT_COUNT
	.align		4
        /*0074*/ 	.byte	0x02, 0x4a
	.zero		1
	.zero		1


	//----- nvinfo : EIATTR_EXIT_INSTR_OFFSETS
	.align		4
        /*0078*/ 	.byte	0x04, 0x1c
        /*007a*/ 	.short	(.L_21 - .L_20)


	//   ....[0]....
.L_20:
        /*007c*/ 	.word	0x00000080


	//   ....[1]....
        /*0080*/ 	.word	0x000018d0


	//----- nvinfo : EIATTR_CRS_STACK_SIZE
	.align		4
.L_21:
        /*0084*/ 	.byte	0x04, 0x1e
        /*0086*/ 	.short	(.L_23 - .L_22)
.L_22:
        /*0088*/ 	.word	0x00000000


	//----- nvinfo : EIATTR_CBANK_PARAM_SIZE
	.align		4
.L_23:
        /*008c*/ 	.byte	0x03, 0x19
        /*008e*/ 	.short	0x0028


	//----- nvinfo : EIATTR_PARAM_CBANK
	.align		4
        /*0090*/ 	.byte	0x04, 0x0a
        /*0092*/ 	.short	(.L_25 - .L_24)
	.align		4
.L_24:
        /*0094*/ 	.word	index@(.nv.constant0._Z18BP_queens_root_dfsijiP10queen_rootPyS1_)
        /*0098*/ 	.short	0x0380
        /*009a*/ 	.short	0x0028


	//----- nvinfo : EIATTR_SW_WAR
	.align		4
.L_25:
        /*009c*/ 	.byte	0x04, 0x36
        /*009e*/ 	.short	(.L_27 - .L_26)
.L_26:
        /*00a0*/ 	.word	0x00000008
.L_27:


//--------------------- .nv.callgraph             --------------------------
	.section	.nv.callgraph,"",@"SHT_CUDA_CALLGRAPH"
	.align	4
	.sectionentsize	8
	.align		4
        /*0000*/ 	.word	0x00000000
	.align		4
        /*0004*/ 	.word	0xffffffff
	.align		4
        /*0008*/ 	.word	0x00000000
	.align		4
        /*000c*/ 	.word	0xfffffffe
	.align		4
        /*0010*/ 	.word	0x00000000
	.align		4
        /*0014*/ 	.word	0xfffffffd
	.align		4
        /*0018*/ 	.word	0x00000000
	.align		4
        /*001c*/ 	.word	0xfffffffc


//--------------------- .text._Z18BP_queens_root_dfsijiP10queen_rootPyS1_ --------------------------
	.section	.text._Z18BP_queens_root_dfsijiP10queen_rootPyS1_,"ax",@progbits
	.align	128
        .global         _Z18BP_queens_root_dfsijiP10queen_rootPyS1_
        .type           _Z18BP_queens_root_dfsijiP10queen_rootPyS1_,@function
        .size           _Z18BP_queens_root_dfsijiP10queen_rootPyS1_,(.L_x_28 - _Z18BP_queens_root_dfsijiP10queen_rootPyS1_)
        .other          _Z18BP_queens_root_dfsijiP10queen_rootPyS1_,@"STO_CUDA_ENTRY STV_DEFAULT"
_Z18BP_queens_root_dfsijiP10queen_rootPyS1_:
.text._Z18BP_queens_root_dfsijiP10queen_rootPyS1_:
[----:B------:R-:W0:Y:S01]  /*0000*/  LDC R1, c[0x0][0x37c] ;  /* 0x0000df00ff017b82 */ /* 0x000e220000000800 */
[----:B------:R-:W1:Y:S07]  /*0010*/  S2R R0, SR_TID.X ;  /* 0x0000000000007919 */ /* 0x000e6e0000002100 */
[----:B------:R-:W1:Y:S01]  /*0020*/  S2UR UR4, SR_CTAID.X ;  /* 0x00000000000479c3 */ /* 0x000e620000002500 */
[----:B------:R-:W2:Y:S01]  /*0030*/  LDCU UR5, c[0x0][0x384] ;  /* 0x00007080ff0577ac */ /* 0x000ea20008000800 */
[----:B0-----:R-:W-:-:S06]  /*0040*/  VIADD R1, R1, 0xffffffe0 ;  /* 0xffffffe001017836 */ /* 0x001fcc0000000000 */
[----:B------:R-:W1:Y:S02]  /*0050*/  LDC R3, c[0x0][0x360] ;  /* 0x0000d800ff037b82 */ /* 0x000e640000000800 */
[----:B-1----:R-:W-:-:S05]  /*0060*/  IMAD R3, R3, UR4, R0 ;  /* 0x0000000403037c24 */ /* 0x002fca000f8e0200 */
[----:B--2---:R-:W-:-:S13]  /*0070*/  ISETP.GE.U32.AND P0, PT, R3, UR5, PT ;  /* 0x0000000503007c0c */ /* 0x004fda000bf06070 */
[----:B------:R-:W-:Y:S05]  /*0080*/  @P0 EXIT ;  /* 0x000000000000094d */ /* 0x000fea0003800000 */
[----:B------:R-:W0:Y:S01]  /*0090*/  LDCU UR5, c[0x0][0x380] ;  /* 0x00007000ff0577ac */ /* 0x000e220008000800 */
[----:B------:R-:W1:Y:S01]  /*00a0*/  LDCU.64 UR8, c[0x0][0x358] ;  /* 0x00006b00ff0877ac */ /* 0x000e620008000a00 */
[----:B0-----:R-:W-:-:S09]  /*00b0*/  UISETP.GE.AND UP0, UPT, UR5, 0x1, UPT ;  /* 0x000000010500788c */ /* 0x001fd2000bf06270 */
[----:B-1----:R-:W-:Y:S05]  /*00c0*/  BRA.U !UP0, `(.L_x_0) ;  /* 0x0000000108d87547 */ /* 0x002fea000b800000 */
[----:B------:R-:W-:Y:S01]  /*00d0*/  UISETP.GE.U32.AND UP0, UPT, UR5, 0x10, UPT ;  /* 0x000000100500788c */ /* 0x000fe2000bf06070 */
[----:B------:R-:W-:Y:S01]  /*00e0*/  IMAD.MOV.U32 R0, RZ, RZ, RZ ;  /* 0x000000ffff007224 */ /* 0x000fe200078e00ff */
[----:B------:R-:W-:-:S04]  /*00f0*/  ULOP3.LUT UR4, UR5, 0xf, URZ, 0xc0, !UPT ;  /* 0x0000000f05047892 */ /* 0x000fc8000f8ec0ff */
[----:B------:R-:W-:-:S03]  /*0100*/  UISETP.NE.AND UP1, UPT, UR4, URZ, UPT ;  /* 0x000000ff0400728c */ /* 0x000fc6000bf25270 */
[----:B------:R-:W-:Y:S08]  /*0110*/  BRA.U !UP0, `(.L_x_1) ;  /* 0x0000000108307547 */ /* 0x000ff0000b800000 */
[----:B------:R-:W-:Y:S01]  /*0120*/  ULOP3.LUT UR6, UR5, 0x7ffffff0, URZ, 0xc0, !UPT ;  /* 0x7ffffff005067892 */ /* 0x000fe2000f8ec0ff */
[----:B------:R-:W-:Y:S02]  /*0130*/  IMAD.MOV.U32 R2, RZ, RZ, RZ ;  /* 0x000000ffff027224 */ /* 0x000fe400078e00ff */
[----:B------:R-:W-:Y:S02]  /*0140*/  IMAD.MOV.U32 R8, RZ, RZ, -0x1 ;  /* 0xffffffffff087424 */ /* 0x000fe400078e00ff */
[----:B------:R-:W-:Y:S02]  /*0150*/  IMAD.MOV.U32 R9, RZ, RZ, -0x1 ;  /* 0xffffffffff097424 */ /* 0x000fe400078e00ff */
[----:B------:R-:W-:Y:S02]  /*0160*/  IMAD.MOV.U32 R10, RZ, RZ, -0x1 ;  /* 0xffffffffff0a7424 */ /* 0x000fe400078e00ff */
[----:B------:R-:W-:Y:S02]  /*0170*/  IMAD.MOV.U32 R11, RZ, RZ, -0x1 ;  /* 0xffffffffff0b7424 */ /* 0x000fe400078e00ff */
[----:B------:R-:W-:-:S07]  /*0180*/  IMAD.U32 R0, RZ, RZ, UR6 ;  /* 0x00000006ff007e24 */ /* 0x000fce000f8e00ff */
.L_x_2:
[----:B0-----:R-:W-:Y:S02]  /*0190*/  IMAD.IADD R4, R1, 0x1, R2 ;  /* 0x0000000101047824 */ /* 0x001fe400078e0202 */
[----:B------:R-:W-:-:S03]  /*01a0*/  VIADD R2, R2, 0x10 ;  /* 0x0000001002027836 */ /* 0x000fc60000000000 */
[----:B------:R0:W-:Y:S02]  /*01b0*/  STL.128 [R4], R8 ;  /* 0x0000000804007387 */ /* 0x0001e40000100c00 */
[----:B------:R-:W-:-:S13]  /*01c0*/  ISETP.NE.AND P0, PT, R2, R0, PT ;  /* 0x000000000200720c */ /* 0x000fda0003f05270 */
[----:B------:R-:W-:Y:S05]  /*01d0*/  @P0 BRA `(.L_x_2) ;  /* 0xfffffffc00ec0947 */ /* 0x000fea000383ffff */
.L_x_1:
[----:B------:R-:W-:Y:S05]  /*01e0*/  BRA.U !UP1, `(.L_x_0) ;  /* 0x0000000109907547 */ /* 0x000fea000b800000 */
[----:B------:R-:W-:Y:S02]  /*01f0*/  UISETP.GE.U32.AND UP0, UPT, UR4, 0x8, UPT ;  /* 0x000000080400788c */ /* 0x000fe4000bf06070 */
[----:B------:R-:W-:-:S04]  /*0200*/  ULOP3.LUT UR6, UR5, 0x7, URZ, 0xc0, !UPT ;  /* 0x0000000705067892 */ /* 0x000fc8000f8ec0ff */
[----:B------:R-:W-:-:S03]  /*0210*/  UISETP.NE.AND UP1, UPT, UR6, URZ, UPT ;  /* 0x000000ff0600728c */ /* 0x000fc6000bf25270 */
[----:B------:R-:W-:Y:S08]  /*0220*/  BRA.U !UP0, `(.L_x_3) ;  /* 0x00000001082c7547 */ /* 0x000ff0000b800000 */
[----:B0-----:R-:W-:Y:S02]  /*0230*/  IMAD.MOV.U32 R4, RZ, RZ, 0xff ;  /* 0x000000ffff047424 */ /* 0x001fe400078e00ff */
[----:B------:R-:W-:Y:S02]  /*0240*/  IMAD.IADD R2, R1, 0x1, R0 ;  /* 0x0000000101027824 */ /* 0x000fe400078e0200 */
[----:B------:R-:W-:-:S03]  /*0250*/  VIADD R0, R0, 0x8 ;  /* 0x0000000800007836 */ /* 0x000fc60000000000 */
[----:B------:R1:W-:Y:S04]  /*0260*/  STL.U8 [R2], R4 ;  /* 0x0000000402007387 */ /* 0x0003e80000100000 */
[----:B------:R1:W-:Y:S04]  /*0270*/  STL.U8 [R2+0x1], R4 ;  /* 0x0000010402007387 */ /* 0x0003e80000100000 */
[----:B------:R1:W-:Y:S04]  /*0280*/  STL.U8 [R2+0x2], R4 ;  /* 0x0000020402007387 */ /* 0x0003e80000100000 */
[----:B------:R1:W-:Y:S04]  /*0290*/  STL.U8 [R2+0x3], R4 ;  /* 0x0000030402007387 */ /* 0x0003e80000100000 */
[----:B------:R1:W-:Y:S04]  /*02a0*/  STL.U8 [R2+0x4], R4 ;  /* 0x0000040402007387 */ /* 0x0003e80000100000 */
[----:B------:R1:W-:Y:S04]  /*02b0*/  STL.U8 [R2+0x5], R4 ;  /* 0x0000050402007387 */ /* 0x0003e80000100000 */
[----:B------:R1:W-:Y:S04]  /*02c0*/  STL.U8 [R2+0x6], R4 ;  /* 0x0000060402007387 */ /* 0x0003e80000100000 */
[----:B------:R1:W-:Y:S02]  /*02d0*/  STL.U8 [R2+0x7], R4 ;  /* 0x0000070402007387 */ /* 0x0003e40000100000 */
.L_x_3:
[----:B------:R-:W-:Y:S05]  /*02e0*/  BRA.U !UP1, `(.L_x_0) ;  /* 0x0000000109507547 */ /* 0x000fea000b800000 */
[----:B------:R-:W-:Y:S02]  /*02f0*/  UISETP.GE.U32.AND UP0, UPT, UR6, 0x4, UPT ;  /* 0x000000040600788c */ /* 0x000fe4000bf06070 */
[----:B------:R-:W-:-:S04]  /*0300*/  ULOP3.LUT UR5, UR5, 0x3, URZ, 0xc0, !UPT ;  /* 0x0000000305057892 */ /* 0x000fc8000f8ec0ff */
[----:B------:R-:W-:-:S03]  /*0310*/  UISETP.NE.AND UP1, UPT, UR5, URZ, UPT ;  /* 0x000000ff0500728c */ /* 0x000fc6000bf25270 */
[----:B------:R-:W-:Y:S08]  /*0320*/  BRA.U !UP0, `(.L_x_4) ;  /* 0x00000001081c7547 */ /* 0x000ff0000b800000 */
[----:B01----:R-:W-:Y:S02]  /*0330*/  IMAD.MOV.U32 R4, RZ, RZ, 0xff ;  /* 0x000000ffff047424 */ /* 0x003fe400078e00ff */
[----:B------:R-:W-:Y:S02]  /*0340*/  IMAD.IADD R2, R1, 0x1, R0 ;  /* 0x0000000101027824 */ /* 0x000fe400078e0200 */
[----:B------:R-:W-:-:S03]  /*0350*/  VIADD R0, R0, 0x4 ;  /* 0x0000000400007836 */ /* 0x000fc60000000000 */
[----:B------:R2:W-:Y:S04]  /*0360*/  STL.U8 [R2], R4 ;  /* 0x0000000402007387 */ /* 0x0005e80000100000 */
[----:B------:R2:W-:Y:S04]  /*0370*/  STL.U8 [R2+0x1], R4 ;  /* 0x0000010402007387 */ /* 0x0005e80000100000 */
[----:B------:R2:W-:Y:S04]  /*0380*/  STL.U8 [R2+0x2], R4 ;  /* 0x0000020402007387 */ /* 0x0005e80000100000 */
[----:B------:R2:W-:Y:S02]  /*0390*/  STL.U8 [R2+0x3], R4 ;  /* 0x0000030402007387 */ /* 0x0005e40000100000 */
.L_x_4:
[----:B------:R-:W-:Y:S05]  /*03a0*/  BRA.U !UP1, `(.L_x_0) ;  /* 0x0000000109207547 */ /* 0x000fea000b800000 */
[----:B012---:R-:W-:Y:S01]  /*03b0*/  IMAD.MOV.U32 R4, RZ, RZ, 0xff ;  /* 0x000000ffff047424 */ /* 0x007fe200078e00ff */
[----:B------:R-:W-:-:S06]  /*03c0*/  UMOV UR4, URZ ;  /* 0x000000ff00047c82 */ /* 0x000fcc0008000000 */
.L_x_5:
[----:B------:R-:W-:Y:S01]  /*03d0*/  IMAD.IADD R2, R1, 0x1, R0 ;  /* 0x0000000101027824 */ /* 0x000fe200078e0200 */
[----:B------:R-:W-:Y:S01]  /*03e0*/  UIADD3 UR4, UPT, UPT, UR4, 0x1, URZ ;  /* 0x0000000104047890 */ /* 0x000fe2000fffe0ff */
[----:B------:R-:W-:-:S03]  /*03f0*/  VIADD R0, R0, 0x1 ;  /* 0x0000000100007836 */ /* 0x000fc60000000000 */
[----:B------:R3:W-:Y:S01]  /*0400*/  STL.U8 [R2], R4 ;  /* 0x0000000402007387 */ /* 0x0007e20000100000 */
[----:B------:R-:W-:-:S09]  /*0410*/  UISETP.NE.AND UP0, UPT, UR4, UR5, UPT ;  /* 0x000000050400728c */ /* 0x000fd2000bf05270 */
[----:B---3--:R-:W-:Y:S05]  /*0420*/  BRA.U UP0, `(.L_x_5) ;  /* 0xfffffffd00e87547 */ /* 0x008fea000b83ffff */
.L_x_0:
[----:B------:R-:W3:Y:S01]  /*0430*/  LDC.64 R6, c[0x0][0x390] ;  /* 0x0000e400ff067b82 */ /* 0x000ee20000000a00 */
[----:B------:R-:W4:Y:S01]  /*0440*/  LDCU UR4, c[0x0][0x388] ;  /* 0x00007100ff0477ac */ /* 0x000f220008000800 */
[----:B---3--:R-:W-:-:S05]  /*0450*/  IMAD.WIDE R6, R3, 0x10, R6 ;  /* 0x0000001003067825 */ /* 0x008fca00078e0206 */
[----:B------:R3:W5:Y:S01]  /*0460*/  LDG.E.CONSTANT R5, desc[UR8][R6.64] ;  /* 0x0000000806057981 */ /* 0x000762000c1e9900 */
[----:B----4-:R-:W-:-:S09]  /*0470*/  UISETP.GE.AND UP0, UPT, UR4, 0x1, UPT ;  /* 0x000000010400788c */ /* 0x010fd2000bf06270 */
[----:B---3--:R-:W-:Y:S05]  /*0480*/  BRA.U !UP0, `(.L_x_6) ;  /* 0x0000000508847547 */ /* 0x008fea000b800000 */
[----:B------:R-:W-:Y:S01]  /*0490*/  UISETP.GE.U32.AND UP0, UPT, UR4, 0x10, UPT ;  /* 0x000000100400788c */ /* 0x000fe2000bf06070 */
[----:B------:R-:W-:Y:S01]  /*04a0*/  IMAD.MOV.U32 R0, RZ, RZ, RZ ;  /* 0x000000ffff007224 */ /* 0x000fe200078e00ff */
[----:B------:R-:W-:-:S04]  /*04b0*/  ULOP3.LUT UR6, UR4, 0xf, URZ, 0xc0, !UPT ;  /* 0x0000000f04067892 */ /* 0x000fc8000f8ec0ff */
[----:B------:R-:W-:-:S03]  /*04c0*/  UISETP.NE.AND UP1, UPT, UR6, URZ, UPT ;  /* 0x000000ff0600728c */ /* 0x000fc6000bf25270 */
[----:B------:R-:W-:Y:S08]  /*04d0*/  BRA.U !UP0, `(.L_x_7) ;  /* 0x0000000108987547 */ /* 0x000ff0000b800000 */
[----:B------:R-:W-:Y:S01]  /*04e0*/  ULOP3.LUT UR4, UR4, 0x7ffffff0, URZ, 0xc0, !UPT ;  /* 0x7ffffff004047892 */ /* 0x000fe2000f8ec0ff */
[----:B-12---:R-:W-:-:S05]  /*04f0*/  IMAD.MOV.U32 R2, RZ, RZ, RZ ;  /* 0x000000ffff027224 */ /* 0x006fca00078e00ff */
[----:B------:R-:W-:-:S07]  /*0500*/  IMAD.U32 R0, RZ, RZ, UR4 ;  /* 0x00000004ff007e24 */ /* 0x000fce000f8e00ff */
.L_x_8:
[----:B0--3--:R-:W-:-:S05]  /*0510*/  IADD3 R8, P0, PT, R6, R2, RZ ;  /* 0x0000000206087210 */ /* 0x009fca0007f1e0ff */
[----:B------:R-:W-:-:S05]  /*0520*/  IMAD.X R9, RZ, RZ, R7, P0 ;  /* 0x000000ffff097224 */ /* 0x000fca00000e0607 */
[----:B------:R-:W2:Y:S04]  /*0530*/  LDG.E.U8.CONSTANT R12, desc[UR8][R8.64+0x13] ;  /* 0x00001308080c7981 */ /* 0x000ea8000c1e9100 */
[----:B------:R-:W2:Y:S04]  /*0540*/  LDG.E.U8.CONSTANT R13, desc[UR8][R8.64+0x12] ;  /* 0x00001208080d7981 */ /* 0x000ea8000c1e9100 */
[----:B------:R-:W3:Y:S04]  /*0550*/  LDG.E.U8.CONSTANT R10, desc[UR8][R8.64+0x7] ;  /* 0x00000708080a7981 */ /* 0x000ee8000c1e9100 */
[----:B------:R-:W3:Y:S04]  /*0560*/  LDG.E.U8.CONSTANT R11, desc[UR8][R8.64+0x6] ;  /* 0x00000608080b7981 */ /* 0x000ee8000c1e9100 */
[----:B------:R-:W4:Y:S04]  /*0570*/  LDG.E.U8.CONSTANT R4, desc[UR8][R8.64+0x5] ;  /* 0x0000050808047981 */ /* 0x000f28000c1e9100 */
        /* <DEDUP_REMOVED lines=10> */
[----:B------:R0:W4:Y:S01]  /*0620*/  LDG.E.U8.CONSTANT R23, desc[UR8][R8.64+0x8] ;  /* 0x0000080808177981 */ /* 0x000122000c1e9100 */
[----:B--2---:R-:W-:-:S02]  /*0630*/  PRMT R12, R13, 0x3340, R12 ;  /* 0x000033400d0c7816 */ /* 0x004fc4000000000c */
[----:B---3--:R-:W-:Y:S02]  /*0640*/  PRMT R13, R11, 0x3340, R10 ;  /* 0x000033400b0d7816 */ /* 0x008fe4000000000a */
[----:B----4-:R-:W-:-:S04]  /*0650*/  PRMT R4, R25, 0x3340, R4 ;  /* 0x0000334019047816 */ /* 0x010fc80000000004 */
[----:B0-----:R-:W-:Y:S02]  /*0660*/  PRMT R8, R4, 0x5410, R13 ;  /* 0x0000541004087816 */ /* 0x001fe4000000000d */
[----:B------:R-:W-:Y:S01]  /*0670*/  PRMT R15, R15, 0x3340, R14 ;  /* 0x000033400f0f7816 */ /* 0x000fe2000000000e */
[----:B------:R-:W-:-:S03]  /*0680*/  IMAD.IADD R4, R1, 0x1, R2 ;  /* 0x0000000101047824 */ /* 0x000fc600078e0202 */
[----:B------:R-:W-:Y:S02]  /*0690*/  PRMT R11, R15, 0x5410, R12 ;  /* 0x000054100f0b7816 */ /* 0x000fe4000000000c */
[----:B------:R-:W-:Y:S02]  /*06a0*/  PRMT R16, R17, 0x3340, R16 ;  /* 0x0000334011107816 */ /* 0x000fe40000000010 */
[----:B------:R-:W-:-:S04]  /*06b0*/  PRMT R19, R19, 0x3340, R18 ;  /* 0x0000334013137816 */ /* 0x000fc80000000012 */
[----:B------:R-:W-:Y:S02]  /*06c0*/  PRMT R10, R19, 0x5410, R16 ;  /* 0x00005410130a7816 */ /* 0x000fe40000000010 */
[----:B------:R-:W-:Y:S02]  /*06d0*/  PRMT R20, R21, 0x3340, R20 ;  /* 0x0000334015147816 */ /* 0x000fe40000000014 */
[----:B------:R-:W-:-:S04]  /*06e0*/  PRMT R23, R23, 0x3340, R22 ;  /* 0x0000334017177816 */ /* 0x000fc80000000016 */
[----:B------:R-:W-:Y:S01]  /*06f0*/  PRMT R9, R23, 0x5410, R20 ;  /* 0x0000541017097816 */ /* 0x000fe20000000014 */
[----:B------:R-:W-:-:S04]  /*0700*/  VIADD R2, R2, 0x10 ;  /* 0x0000001002027836 */ /* 0x000fc80000000000 */
[----:B------:R3:W-:Y:S01]  /*0710*/  STL.128 [R4], R8 ;  /* 0x0000000804007387 */ /* 0x0007e20000100c00 */
[----:B------:R-:W-:-:S13]  /*0720*/  ISETP.NE.AND P0, PT, R2, R0, PT ;  /* 0x000000000200720c */ /* 0x000fda0003f05270 */
[----:B------:R-:W-:Y:S05]  /*0730*/  @P0 BRA `(.L_x_8) ;  /* 0xfffffffc00740947 */ /* 0x000fea000383ffff */
.L_x_7:
[----:B------:R-:W-:Y:S05]  /*0740*/  BRA.U !UP1, `(.L_x_6) ;  /* 0x0000000109d47547 */ /* 0x000fea000b800000 */
[----:B------:R-:W4:Y:S01]  /*0750*/  LDCU UR5, c[0x0][0x388] ;  /* 0x00007100ff0577ac */ /* 0x000f220008000800 */
[----:B------:R-:W-:Y:S02]  /*0760*/  UISETP.GE.U32.AND UP0, UPT, UR6, 0x8, UPT ;  /* 0x000000080600788c */ /* 0x000fe4000bf06070 */
[----:B----4-:R-:W-:-:S04]  /*0770*/  ULOP3.LUT UR4, UR5, 0x7, URZ, 0xc0, !UPT ;  /* 0x0000000705047892 */ /* 0x010fc8000f8ec0ff */
[----:B------:R-:W-:-:S03]  /*0780*/  UISETP.NE.AND UP1, UPT, UR4, URZ, UPT ;  /* 0x000000ff0400728c */ /* 0x000fc6000bf25270 */
[----:B------:R-:W-:Y:S08]  /*0790*/  BRA.U !UP0, `(.L_x_9) ;  /* 0x0000000108507547 */ /* 0x000ff0000b800000 */
[----:B0--3--:R-:W-:-:S05]  /*07a0*/  IADD3 R8, P0, PT, R6, R0, RZ ;  /* 0x0000000006087210 */ /* 0x009fca0007f1e0ff */
[----:B------:R-:W-:-:S05]  /*07b0*/  IMAD.X R9, RZ, RZ, R7, P0 ;  /* 0x000000ffff097224 */ /* 0x000fca00000e0607 */
[----:B-12---:R-:W2:Y:S04]  /*07c0*/  LDG.E.U8.CONSTANT R2, desc[UR8][R8.64+0x4] ;  /* 0x0000040808027981 */ /* 0x006ea8000c1e9100 */
[----:B------:R-:W3:Y:S04]  /*07d0*/  LDG.E.U8.CONSTANT R4, desc[UR8][R8.64+0x5] ;  /* 0x0000050808047981 */ /* 0x000ee8000c1e9100 */
[----:B------:R-:W4:Y:S04]  /*07e0*/  LDG.E.U8.CONSTANT R10, desc[UR8][R8.64+0x6] ;  /* 0x00000608080a7981 */ /* 0x000f28000c1e9100 */
[----:B------:R-:W4:Y:S04]  /*07f0*/  LDG.E.U8.CONSTANT R11, desc[UR8][R8.64+0x7] ;  /* 0x00000708080b7981 */ /* 0x000f28000c1e9100 */
[----:B------:R-:W4:Y:S04]  /*0800*/  LDG.E.U8.CONSTANT R12, desc[UR8][R8.64+0x8] ;  /* 0x00000808080c7981 */ /* 0x000f28000c1e9100 */
[----:B------:R-:W4:Y:S04]  /*0810*/  LDG.E.U8.CONSTANT R13, desc[UR8][R8.64+0x9] ;  /* 0x00000908080d7981 */ /* 0x000f28000c1e9100 */
[----:B------:R-:W4:Y:S04]  /*0820*/  LDG.E.U8.CONSTANT R14, desc[UR8][R8.64+0xa] ;  /* 0x00000a08080e7981 */ /* 0x000f28000c1e9100 */
[----:B------:R-:W4:Y:S01]  /*0830*/  LDG.E.U8.CONSTANT R15, desc[UR8][R8.64+0xb] ;  /* 0x00000b08080f7981 */ /* 0x000f22000c1e9100 */
[----:B------:R-:W-:-:S02]  /*0840*/  IMAD.IADD R17, R1, 0x1, R0 ;  /* 0x0000000101117824 */ /* 0x000fc400078e0200 */
[----:B------:R-:W-:-:S03]  /*0850*/  VIADD R0, R0, 0x8 ;  /* 0x0000000800007836 */ /* 0x000fc60000000000 */
[----:B--2---:R0:W-:Y:S04]  /*0860*/  STL.U8 [R17], R2 ;  /* 0x0000000211007387 */ /* 0x0041e80000100000 */
[----:B---3--:R0:W-:Y:S04]  /*0870*/  STL.U8 [R17+0x1], R4 ;  /* 0x0000010411007387 */ /* 0x0081e80000100000 */
[----:B----4-:R0:W-:Y:S04]  /*0880*/  STL.U8 [R17+0x2], R10 ;  /* 0x0000020a11007387 */ /* 0x0101e80000100000 */
[----:B------:R0:W-:Y:S04]  /*0890*/  STL.U8 [R17+0x3], R11 ;  /* 0x0000030b11007387 */ /* 0x0001e80000100000 */
[----:B------:R0:W-:Y:S04]  /*08a0*/  STL.U8 [R17+0x4], R12 ;  /* 0x0000040c11007387 */ /* 0x0001e80000100000 */
[----:B------:R0:W-:Y:S04]  /*08b0*/  STL.U8 [R17+0x5], R13 ;  /* 0x0000050d11007387 */ /* 0x0001e80000100000 */
[----:B------:R0:W-:Y:S04]  /*08c0*/  STL.U8 [R17+0x6], R14 ;  /* 0x0000060e11007387 */ /* 0x0001e80000100000 */
[----:B------:R0:W-:Y:S02]  /*08d0*/  STL.U8 [R17+0x7], R15 ;  /* 0x0000070f11007387 */ /* 0x0001e40000100000 */
.L_x_9:
[----:B------:R-:W-:Y:S05]  /*08e0*/  BRA.U !UP1, `(.L_x_6) ;  /* 0x00000001096c7547 */ /* 0x000fea000b800000 */
[----:B------:R-:W-:Y:S02]  /*08f0*/  UISETP.GE.U32.AND UP0, UPT, UR4, 0x4, UPT ;  /* 0x000000040400788c */ /* 0x000fe4000bf06070 */
[----:B------:R-:W-:-:S04]  /*0900*/  ULOP3.LUT UR5, UR5, 0x3, URZ, 0xc0, !UPT ;  /* 0x0000000305057892 */ /* 0x000fc8000f8ec0ff */
[----:B------:R-:W-:-:S03]  /*0910*/  UISETP.NE.AND UP1, UPT, UR5, URZ, UPT ;  /* 0x000000ff0500728c */ /* 0x000fc6000bf25270 */
[----:B------:R-:W-:Y:S08]  /*0920*/  BRA.U !UP0, `(.L_x_10) ;  /* 0x0000000108307547 */ /* 0x000ff0000b800000 */
[----:B0--3--:R-:W-:-:S05]  /*0930*/  IADD3 R8, P0, PT, R6, R0, RZ ;  /* 0x0000000006087210 */ /* 0x009fca0007f1e0ff */
[----:B------:R-:W-:-:S05]  /*0940*/  IMAD.X R9, RZ, RZ, R7, P0 ;  /* 0x000000ffff097224 */ /* 0x000fca00000e0607 */
[----:B-12---:R-:W2:Y:S04]  /*0950*/  LDG.E.U8.CONSTANT R2, desc[UR8][R8.64+0x4] ;  /* 0x0000040808027981 */ /* 0x006ea8000c1e9100 */
[----:B------:R-:W3:Y:S04]  /*0960*/  LDG.E.U8.CONSTANT R4, desc[UR8][R8.64+0x5] ;  /* 0x0000050808047981 */ /* 0x000ee8000c1e9100 */
[----:B------:R-:W4:Y:S04]  /*0970*/  LDG.E.U8.CONSTANT R10, desc[UR8][R8.64+0x6] ;  /* 0x00000608080a7981 */ /* 0x000f28000c1e9100 */
[----:B------:R-:W4:Y:S01]  /*0980*/  LDG.E.U8.CONSTANT R12, desc[UR8][R8.64+0x7] ;  /* 0x00000708080c7981 */ /* 0x000f22000c1e9100 */
[----:B------:R-:W-:-:S02]  /*0990*/  IMAD.IADD R11, R1, 0x1, R0 ;  /* 0x00000001010b7824 */ /* 0x000fc400078e0200 */
[----:B------:R-:W-:-:S03]  /*09a0*/  VIADD R0, R0, 0x4 ;  /* 0x0000000400007836 */ /* 0x000fc60000000000 */
[----:B--2---:R0:W-:Y:S04]  /*09b0*/  STL.U8 [R11], R2 ;  /* 0x000000020b007387 */ /* 0x0041e80000100000 */
[----:B---3--:R0:W-:Y:S04]  /*09c0*/  STL.U8 [R11+0x1], R4 ;  /* 0x000001040b007387 */ /* 0x0081e80000100000 */
[----:B----4-:R0:W-:Y:S04]  /*09d0*/  STL.U8 [R11+0x2], R10 ;  /* 0x0000020a0b007387 */ /* 0x0101e80000100000 */
[----:B------:R0:W-:Y:S02]  /*09e0*/  STL.U8 [R11+0x3], R12 ;  /* 0x0000030c0b007387 */ /* 0x0001e40000100000 */
.L_x_10:
[----:B------:R-:W-:Y:S05]  /*09f0*/  BRA.U !UP1, `(.L_x_6) ;  /* 0x0000000109287547 */ /* 0x000fea000b800000 */
[----:B------:R-:W-:-:S05]  /*0a00*/  UMOV UR4, URZ ;  /* 0x000000ff00047c82 */ /* 0x000fca0008000000 */
.L_x_11:
[----:B0--34-:R-:W-:-:S05]  /*0a10*/  IADD3 R8, P0, PT, R6, R0, RZ ;  /* 0x0000000006087210 */ /* 0x019fca0007f1e0ff */
[----:B------:R-:W-:-:S05]  /*0a20*/  IMAD.X R9, RZ, RZ, R7, P0 ;  /* 0x000000ffff097224 */ /* 0x000fca00000e0607 */
[----:B------:R-:W3:Y:S01]  /*0a30*/  LDG.E.U8.CONSTANT R8, desc[UR8][R8.64+0x4] ;  /* 0x0000040808087981 */ /* 0x000ee2000c1e9100 */
[----:B------:R-:W-:Y:S01]  /*0a40*/  IMAD.IADD R11, R1, 0x1, R0 ;  /* 0x00000001010b7824 */ /* 0x000fe200078e0200 */
[----:B------:R-:W-:Y:S01]  /*0a50*/  UIADD3 UR4, UPT, UPT, UR4, 0x1, URZ ;  /* 0x0000000104047890 */ /* 0x000fe2000fffe0ff */
[----:B------:R-:W-:-:S03]  /*0a60*/  VIADD R0, R0, 0x1 ;  /* 0x0000000100007836 */ /* 0x000fc60000000000 */
[----:B------:R-:W-:Y:S01]  /*0a70*/  UISETP.NE.AND UP0, UPT, UR4, UR5, UPT ;  /* 0x000000050400728c */ /* 0x000fe2000bf05270 */
[----:B---3--:R4:W-:Y:S08]  /*0a80*/  STL.U8 [R11], R8 ;  /* 0x000000080b007387 */ /* 0x0089f00000100000 */
[----:B------:R-:W-:Y:S05]  /*0a90*/  BRA.U UP0, `(.L_x_11) ;  /* 0xfffffffd00dc7547 */ /* 0x000fea000b83ffff */
.L_x_6:
[----:B------:R-:W1:Y:S01]  /*0aa0*/  LDCU UR4, c[0x0][0x388] ;  /* 0x00007100ff0477ac */ /* 0x000e620008000800 */
[----:B------:R-:W-:Y:S01]  /*0ab0*/  BSSY.RECONVERGENT B1, `(.L_x_12) ;  /* 0x00000db000017945 */ /* 0x000fe20003800200 */
[----:B------:R-:W-:Y:S02]  /*0ac0*/  CS2R R6, SRZ ;  /* 0x0000000000067805 */ /* 0x000fe4000001ff00 */
[----:B0--34-:R-:W-:Y:S01]  /*0ad0*/  CS2R R8, SRZ ;  /* 0x0000000000087805 */ /* 0x019fe2000001ff00 */
[----:B-1----:R-:W-:-:S07]  /*0ae0*/  IMAD.U32 R0, RZ, RZ, UR4 ;  /* 0x00000004ff007e24 */ /* 0x002fce000f8e00ff */
.L_x_26:
[----:B------:R-:W-:Y:S01]  /*0af0*/  IMAD.IADD R17, R1, 0x1, R0 ;  /* 0x0000000101117824 */ /* 0x000fe200078e0200 */
[----:B------:R-:W0:Y:S04]  /*0b00*/  LDC R11, c[0x0][0x380] ;  /* 0x0000e000ff0b7b82 */ /* 0x000e280000000800 */
[----:B------:R-:W3:Y:S01]  /*0b10*/  LDL.U8 R10, [R17] ;  /* 0x00000000110a7983 */ /* 0x000ee20000100000 */
[----:B--2---:R-:W-:Y:S02]  /*0b20*/  IMAD.MOV.U32 R4, RZ, RZ, 0xff ;  /* 0x000000ffff047424 */ /* 0x004fe400078e00ff */
[----:B---3--:R-:W-:-:S05]  /*0b30*/  VIADD R10, R10, 0x1 ;  /* 0x000000010a0a7836 */ /* 0x008fca0000000000 */
[----:B------:R-:W-:Y:S01]  /*0b40*/  PRMT R12, R10, 0x8880, RZ ;  /* 0x000088800a0c7816 */ /* 0x000fe200000000ff */
[----:B------:R1:W-:Y:S03]  /*0b50*/  STL.U8 [R17], R10 ;  /* 0x0000000a11007387 */ /* 0x0003e60000100000 */
[----:B0-----:R-:W-:-:S13]  /*0b60*/  ISETP.NE.AND P0, PT, R12, R11, PT ;  /* 0x0000000b0c00720c */ /* 0x001fda0003f05270 */
[----:B------:R1:W-:Y:S04]  /*0b70*/  @!P0 STL.U8 [R17], R4 ;  /* 0x0000000411008387 */ /* 0x0003e80000100000 */
[----:B------:R-:W2:Y:S01]  /*0b80*/  @!P0 LDL.U8 R2, [R17+-0x1] ;  /* 0xffffff0011028983 */ /* 0x000ea20000100000 */
[----:B------:R-:W-:Y:S01]  /*0b90*/  IMAD.MOV.U32 R15, RZ, RZ, 0x1 ;  /* 0x00000001ff0f7424 */ /* 0x000fe200078e00ff */
[----:B------:R-:W-:Y:S01]  /*0ba0*/  BSSY.RECONVERGENT B0, `(.L_x_13) ;  /* 0x00000c8000007945 */ /* 0x000fe20003800200 */
[----:B-----5:R-:W-:Y:S02]  /*0bb0*/  IMAD.MOV.U32 R13, RZ, RZ, R5 ;  /* 0x000000ffff0d7224 */ /* 0x020fe400078e0005 */
[----:B------:R-:W-:Y:S02]  /*0bc0*/  IMAD.MOV.U32 R14, RZ, RZ, R0 ;  /* 0x000000ffff0e7224 */ /* 0x000fe400078e0000 */
[----:B------:R-:W-:Y:S01]  /*0bd0*/  @!P0 VIADD R0, R0, 0xffffffff ;  /* 0xffffffff00008836 */ /* 0x000fe20000000000 */
[----:B--2---:R-:W-:-:S04]  /*0be0*/  @!P0 SHF.L.U32 R2, R15, R2, RZ ;  /* 0x000000020f028219 */ /* 0x004fc800000006ff */
[----:B------:R-:W-:Y:S01]  /*0bf0*/  @!P0 LOP3.LUT R5, R5, R2, RZ, 0x30, !PT ;  /* 0x0000000205058212 */ /* 0x000fe200078e30ff */
[----:B-1----:R-:W-:Y:S06]  /*0c00*/  @!P0 BRA `(.L_x_14) ;  /* 0x0000000c00048947 */ /* 0x002fec0003800000 */
[----:B------:R-:W-:-:S04]  /*0c10*/  SHF.L.U32 R16, R15, R12, RZ ;  /* 0x0000000c0f107219 */ /* 0x000fc800000006ff */
[----:B------:R-:W-:-:S13]  /*0c20*/  LOP3.LUT P0, RZ, R16, R5, RZ, 0xc0, !PT ;  /* 0x0000000510ff7212 */ /* 0x000fda000780c0ff */
[----:B------:R-:W-:Y:S05]  /*0c30*/  @P0 BRA `(.L_x_14) ;  /* 0x0000000800f80947 */ /* 0x000fea0003800000 */
[----:B------:R-:W-:-:S13]  /*0c40*/  ISETP.GE.AND P0, PT, R14, 0x1, PT ;  /* 0x000000010e00780c */ /* 0x000fda0003f06270 */
[----:B------:R-:W-:Y:S05]  /*0c50*/  @!P0 BRA `(.L_x_15) ;  /* 0x0000000800cc8947 */ /* 0x000fea0003800000 */
[----:B------:R-:W-:Y:S01]  /*0c60*/  ISETP.GE.U32.AND P1, PT, R14, 0x8, PT ;  /* 0x000000080e00780c */ /* 0x000fe20003f26070 */
[----:B------:R-:W-:Y:S01]  /*0c70*/  BSSY.RECONVERGENT B2, `(.L_x_16) ;  /* 0x0000056000027945 */ /* 0x000fe20003800200 */
[----:B------:R-:W-:Y:S01]  /*0c80*/  PLOP3.LUT P0, PT, PT, PT, PT, 0x80, 0x8 ;  /* 0x000000000008781c */ /* 0x000fe20003f0f070 */
[----:B------:R-:W-:Y:S02]  /*0c90*/  IMAD.MOV.U32 R2, RZ, RZ, RZ ;  /* 0x000000ffff027224 */ /* 0x000fe400078e00ff */
[----:B------:R-:W-:Y:S02]  /*0ca0*/  IMAD.MOV.U32 R15, RZ, RZ, 0x1 ;  /* 0x00000001ff0f7424 */ /* 0x000fe400078e00ff */
[----:B------:R-:W-:-:S06]  /*0cb0*/  IMAD.MOV.U32 R0, RZ, RZ, R14 ;  /* 0x000000ffff007224 */ /* 0x000fcc00078e000e */
[----:B------:R-:W-:Y:S05]  /*0cc0*/  @!P1 BRA `(.L_x_17) ;  /* 0x0000000400409947 */ /* 0x000fea0003800000 */
[----:B------:R-:W-:Y:S01]  /*0cd0*/  BSSY.RECONVERGENT B3, `(.L_x_18) ;  /* 0x000004e000037945 */ /* 0x000fe20003800200 */
[----:B------:R-:W-:Y:S01]  /*0ce0*/  PLOP3.LUT P0, PT, PT, PT, PT, 0x80, 0x8 ;  /* 0x000000000008781c */ /* 0x000fe20003f0f070 */
[----:B------:R-:W-:Y:S02]  /*0cf0*/  IMAD.MOV.U32 R2, RZ, RZ, RZ ;  /* 0x000000ffff027224 */ /* 0x000fe400078e00ff */
[----:B------:R-:W-:Y:S02]  /*0d00*/  IMAD.MOV.U32 R15, RZ, RZ, 0x1 ;  /* 0x00000001ff0f7424 */ /* 0x000fe400078e00ff */
[----:B------:R-:W-:-:S08]  /*0d10*/  IMAD.MOV.U32 R0, RZ, RZ, R14 ;  /* 0x000000ffff007224 */ /* 0x000fd000078e000e */
.L_x_19:
[----:B------:R-:W-:-:S05]  /*0d20*/  IMAD.IADD R28, R1, 0x1, R0 ;  /* 0x00000001011c7824 */ /* 0x000fca00078e0200 */
[----:B------:R-:W2:Y:S04]  /*0d30*/  LDL.S8 R25, [R28+-0x2] ;  /* 0xfffffe001c197983 */ /* 0x000ea80000100200 */
[----:B------:R-:W3:Y:S04]  /*0d40*/  LDL.S8 R24, [R28+-0x3] ;  /* 0xfffffd001c187983 */ /* 0x000ee80000100200 */
[----:B------:R-:W4:Y:S01]  /*0d50*/  LDL.S8 R23, [R28+-0x6] ;  /* 0xfffffa001c177983 */ /* 0x000f220000100200 */
[----:B------:R-:W-:-:S03]  /*0d60*/  IMAD.IADD R4, R1, 0x1, R2 ;  /* 0x0000000101047824 */ /* 0x000fc600078e0202 */
[----:B------:R-:W5:Y:S04]  /*0d70*/  LDL.S8 R22, [R28+-0x7] ;  /* 0xfffff9001c167983 */ /* 0x000f680000100200 */
[----:B------:R-:W5:Y:S04]  /*0d80*/  LDL.S8 R21, [R28+-0x8] ;  /* 0xfffff8001c157983 */ /* 0x000f680000100200 */
[----:B------:R-:W5:Y:S04]  /*0d90*/  LDL.64 R4, [R4] ;  /* 0x0000000004047983 */ /* 0x000f680000100a00 */
[----:B------:R-:W5:Y:S04]  /*0da0*/  LDL.S8 R17, [R28+-0x4] ;  /* 0xfffffc001c117983 */ /* 0x000f680000100200 */
[----:B------:R-:W5:Y:S04]  /*0db0*/  LDL.S8 R18, [R28+-0x1] ;  /* 0xffffff001c127983 */ /* 0x000f680000100200 */
[----:B------:R-:W5:Y:S01]  /*0dc0*/  LDL.S8 R20, [R28+-0x5] ;  /* 0xfffffb001c147983 */ /* 0x000f620000100200 */
[----:B------:R-:W-:Y:S01]  /*0dd0*/  IMAD.IADD R19, R12, 0x1, R15 ;  /* 0x000000010c137824 */ /* 0x000fe200078e020f */
[----:B------:R-:W-:-:S03]  /*0de0*/  LOP3.LUT R27, RZ, R15, RZ, 0x33, !PT ;  /* 0x0000000fff1b7212 */ /* 0x000fc600078e33ff */
[C---:B------:R-:W-:Y:S02]  /*0df0*/  VIADD R26, R19.reuse, 0x1 ;  /* 0x00000001131a7836 */ /* 0x040fe40000000000 */
[----:B------:R-:W-:Y:S02]  /*0e00*/  VIADD R2, R2, 0x8 ;  /* 0x0000000802027836 */ /* 0x000fe40000000000 */
[----:B------:R-:W-:Y:S01]  /*0e10*/  VIADD R0, R0, 0xfffffff8 ;  /* 0xfffffff800007836 */ /* 0x000fe20000000000 */
[----:B--2---:R-:W-:Y:S01]  /*0e20*/  ISETP.NE.AND P1, PT, R26, R25, PT ;  /* 0x000000191a00720c */ /* 0x004fe20003f25270 */
[----:B------:R-:W-:Y:S02]  /*0e30*/  IMAD.IADD R26, R12, 0x1, R27 ;  /* 0x000000010c1a7824 */ /* 0x000fe400078e021b */
[----:B------:R-:W-:-:S03]  /*0e40*/  VIADD R27, R19, 0x2 ;  /* 0x00000002131b7836 */ /* 0x000fc60000000000 */
[----:B------:R-:W-:Y:S01]  /*0e50*/  ISETP.NE.AND P1, PT, R26, R25, P1 ;  /* 0x000000191a00720c */ /* 0x000fe20000f25270 */
[----:B------:R-:W-:Y:S01]  /*0e60*/  IMAD.IADD R25, R12, 0x1, -R15 ;  /* 0x000000010c197824 */ /* 0x000fe200078e0a0f */
[----:B---3--:R-:W-:-:S03]  /*0e70*/  ISETP.NE.AND P2, PT, R27, R24, PT ;  /* 0x000000181b00720c */ /* 0x008fc60003f45270 */
[----:B------:R-:W-:-:S05]  /*0e80*/  VIADD R27, R25, 0xfffffffe ;  /* 0xfffffffe191b7836 */ /* 0x000fca0000000000 */
[----:B------:R-:W-:Y:S01]  /*0e90*/  ISETP.NE.AND P2, PT, R27, R24, P2 ;  /* 0x000000181b00720c */ /* 0x000fe20001745270 */
[----:B------:R-:W-:-:S05]  /*0ea0*/  VIADD R24, R19, 0x5 ;  /* 0x0000000513187836 */ /* 0x000fca0000000000 */
[----:B----4-:R-:W-:Y:S01]  /*0eb0*/  ISETP.NE.AND P3, PT, R24, R23, PT ;  /* 0x000000171800720c */ /* 0x010fe20003f65270 */
[----:B------:R-:W-:-:S05]  /*0ec0*/  VIADD R24, R25, 0xfffffffb ;  /* 0xfffffffb19187836 */ /* 0x000fca0000000000 */
[----:B------:R-:W-:Y:S01]  /*0ed0*/  ISETP.NE.AND P3, PT, R24, R23, P3 ;  /* 0x000000171800720c */ /* 0x000fe20001f65270 */
[C---:B------:R-:W-:Y:S02]  /*0ee0*/  VIADD R23, R19.reuse, 0x6 ;  /* 0x0000000613177836 */ /* 0x040fe40000000000 */
[----:B------:R-:W-:-:S03]  /*0ef0*/  VIADD R24, R19, 0x7 ;  /* 0x0000000713187836 */ /* 0x000fc60000000000 */
[-C--:B-----5:R-:W-:Y:S01]  /*0f00*/  ISETP.NE.AND P5, PT, R23, R22.reuse, PT ;  /* 0x000000161700720c */ /* 0x0a0fe20003fa5270 */
[C---:B------:R-:W-:Y:S01]  /*0f10*/  VIADD R23, R25.reuse, 0xfffffffa ;  /* 0xfffffffa19177836 */ /* 0x040fe20000000000 */
[-C--:B------:R-:W-:Y:S01]  /*0f20*/  ISETP.NE.AND P4, PT, R24, R21.reuse, PT ;  /* 0x000000151800720c */ /* 0x080fe20003f85270 */
[----:B------:R-:W-:Y:S01]  /*0f30*/  VIADD R24, R25, 0xfffffff9 ;  /* 0xfffffff919187836 */ /* 0x000fe20000000000 */
[----:B------:R-:W-:Y:S02]  /*0f40*/  PRMT R26, R5, 0x7773, RZ ;  /* 0x00007773051a7816 */ /* 0x000fe400000000ff */
[----:B------:R-:W-:Y:S02]  /*0f50*/  ISETP.NE.AND P5, PT, R23, R22, P5 ;  /* 0x000000161700720c */ /* 0x000fe40002fa5270 */
[----:B------:R-:W-:Y:S02]  /*0f60*/  ISETP.NE.AND P4, PT, R24, R21, P4 ;  /* 0x000000151800720c */ /* 0x000fe40002785270 */
[----:B------:R-:W-:-:S02]  /*0f70*/  PRMT R22, R5, 0x7771, RZ ;  /* 0x0000777105167816 */ /* 0x000fc400000000ff */
[----:B------:R-:W-:Y:S02]  /*0f80*/  LOP3.LUT R21, R10, 0xff, RZ, 0xc0, !PT ;  /* 0x000000ff0a157812 */ /* 0x000fe400078ec0ff */
[----:B------:R-:W-:Y:S02]  /*0f90*/  PRMT R24, R5, 0x7772, RZ ;  /* 0x0000777205187816 */ /* 0x000fe400000000ff */
[-C--:B------:R-:W-:Y:S01]  /*0fa0*/  ISETP.NE.AND P3, PT, R22, R21.reuse, P3 ;  /* 0x000000151600720c */ /* 0x080fe20001f65270 */
[C---:B------:R-:W-:Y:S01]  /*0fb0*/  VIADD R22, R19.reuse, 0x3 ;  /* 0x0000000313167836 */ /* 0x040fe20000000000 */
[-C--:B------:R-:W-:Y:S02]  /*0fc0*/  ISETP.NE.AND P5, PT, R24, R21.reuse, P5 ;  /* 0x000000151800720c */ /* 0x080fe40002fa5270 */
[----:B------:R-:W-:Y:S01]  /*0fd0*/  ISETP.NE.AND P6, PT, R26, R21, P4 ;  /* 0x000000151a00720c */ /* 0x000fe200027c5270 */
[----:B------:R-:W-:Y:S01]  /*0fe0*/  VIADD R23, R19, 0x4 ;  /* 0x0000000413177836 */ /* 0x000fe20000000000 */
[----:B------:R-:W-:-:S02]  /*0ff0*/  ISETP.NE.AND P4, PT, R22, R17, PT ;  /* 0x000000111600720c */ /* 0x000fc40003f85270 */
[----:B------:R-:W-:Y:S01]  /*1000*/  PLOP3.LUT P3, PT, P3, P6, P5, 0x80, 0x0 ;  /* 0x000000000000781c */ /* 0x000fe20001f6d050 */
[----:B------:R-:W-:Y:S01]  /*1010*/  VIADD R22, R25, 0xfffffffd ;  /* 0xfffffffd19167836 */ /* 0x000fe20000000000 */
[----:B------:R-:W-:Y:S02]  /*1020*/  ISETP.NE.AND P6, PT, R19, R18, PT ;  /* 0x000000121300720c */ /* 0x000fe40003fc5270 */
[----:B------:R-:W-:Y:S02]  /*1030*/  PRMT R19, R4, 0x7773, RZ ;  /* 0x0000777304137816 */ /* 0x000fe400000000ff */
[----:B------:R-:W-:Y:S01]  /*1040*/  ISETP.NE.AND P5, PT, R23, R20, PT ;  /* 0x000000141700720c */ /* 0x000fe20003fa5270 */
[C---:B------:R-:W-:Y:S01]  /*1050*/  VIADD R23, R25.reuse, 0xfffffffc ;  /* 0xfffffffc19177836 */ /* 0x040fe20000000000 */
[----:B------:R-:W-:Y:S01]  /*1060*/  ISETP.NE.AND P6, PT, R25, R18, P6 ;  /* 0x000000121900720c */ /* 0x000fe200037c5270 */
[----:B------:R-:W-:Y:S01]  /*1070*/  IMAD.MOV.U32 R18, RZ, RZ, R19 ;  /* 0x000000ffff127224 */ /* 0x000fe200078e0013 */
[----:B------:R-:W-:-:S02]  /*1080*/  ISETP.NE.AND P4, PT, R22, R17, P4 ;  /* 0x000000111600720c */ /* 0x000fc40002785270 */
[----:B------:R-:W-:Y:S02]  /*1090*/  PRMT R17, R4, 0x7771, RZ ;  /* 0x0000777104117816 */ /* 0x000fe400000000ff */
[----:B------:R-:W-:Y:S02]  /*10a0*/  ISETP.NE.AND P5, PT, R23, R20, P5 ;  /* 0x000000141700720c */ /* 0x000fe40002fa5270 */
[----:B------:R-:W-:Y:S02]  /*10b0*/  LOP3.LUT R22, R5, 0xff, RZ, 0xc0, !PT ;  /* 0x000000ff05167812 */ /* 0x000fe400078ec0ff */
[-C--:B------:R-:W-:Y:S01]  /*10c0*/  ISETP.NE.AND P4, PT, R18, R21.reuse, P4 ;  /* 0x000000151200720c */ /* 0x080fe20002785270 */
[----:B------:R-:W-:Y:S01]  /*10d0*/  IMAD.MOV.U32 R18, RZ, RZ, R17 ;  /* 0x000000ffff127224 */ /* 0x000fe200078e0011 */
[----:B------:R-:W-:Y:S02]  /*10e0*/  PRMT R20, R4, 0x7772, RZ ;  /* 0x0000777204147816 */ /* 0x000fe400000000ff */
[----:B------:R-:W-:-:S02]  /*10f0*/  ISETP.NE.AND P5, PT, R22, R21, P5 ;  /* 0x000000151600720c */ /* 0x000fc40002fa5270 */
[-C--:B------:R-:W-:Y:S02]  /*1100*/  ISETP.NE.AND P1, PT, R18, R21.reuse, P1 ;  /* 0x000000151200720c */ /* 0x080fe40000f25270 */
[----:B------:R-:W-:Y:S02]  /*1110*/  ISETP.NE.AND P2, PT, R20, R21, P2 ;  /* 0x000000151400720c */ /* 0x000fe40001745270 */
[----:B------:R-:W-:Y:S02]  /*1120*/  PLOP3.LUT P3, PT, P4, P3, P5, 0x80, 0x0 ;  /* 0x000000000000781c */ /* 0x000fe40002767050 */
[----:B------:R-:W-:Y:S02]  /*1130*/  LOP3.LUT R5, R14, 0x7ffffff8, RZ, 0xc0, !PT ;  /* 0x7ffffff80e057812 */ /* 0x000fe400078ec0ff */
[----:B------:R-:W-:Y:S02]  /*1140*/  PLOP3.LUT P1, PT, P1, P3, P2, 0x80, 0x0 ;  /* 0x000000000000781c */ /* 0x000fe40000f27020 */
[----:B------:R-:W-:-:S02]  /*1150*/  ISETP.NE.AND P2, PT, R2, R5, PT ;  /* 0x000000050200720c */ /* 0x000fc40003f45270 */
[----:B------:R-:W-:-:S04]  /*1160*/  LOP3.LUT R4, R4, 0xff, RZ, 0xc0, !PT ;  /* 0x000000ff04047812 */ /* 0x000fc800078ec0ff */
[----:B------:R-:W-:Y:S01]  /*1170*/  ISETP.NE.AND P6, PT, R4, R21, P6 ;  /* 0x000000150400720c */ /* 0x000fe200037c5270 */
[----:B------:R-:W-:-:S03]  /*1180*/  VIADD R15, R15, 0x8 ;  /* 0x000000080f0f7836 */ /* 0x000fc60000000000 */
[----:B------:R-:W-:-:S03]  /*1190*/  PLOP3.LUT P0, PT, P0, P1, P6, 0x80, 0x0 ;  /* 0x000000000000781c */ /* 0x000fc60000703060 */
[----:B------:R-:W-:Y:S10]  /*11a0*/  @P2 BRA `(.L_x_19) ;  /* 0xfffffff800dc2947 */ /* 0x000ff4000383ffff */
[----:B------:R-:W-:Y:S05]  /*11b0*/  BSYNC.RECONVERGENT B3 ;  /* 0x0000000000037941 */ /* 0x000fea0003800200 */
.L_x_18:
[----:B------:R-:W-:-:S07]  /*11c0*/  IMAD.MOV.U32 R2, RZ, RZ, R5 ;  /* 0x000000ffff027224 */ /* 0x000fce00078e0005 */
.L_x_17:
[----:B------:R-:W-:Y:S05]  /*11d0*/  BSYNC.RECONVERGENT B2 ;  /* 0x0000000000027941 */ /* 0x000fea0003800200 */
.L_x_16:
[----:B------:R-:W-:Y:S01]  /*11e0*/  LOP3.LUT P1, R4, R14, 0x7, RZ, 0xc0, !PT ;  /* 0x000000070e047812 */ /* 0x000fe2000782c0ff */
[----:B------:R-:W-:-:S12]  /*11f0*/  BSSY.RECONVERGENT B2, `(.L_x_20) ;  /* 0x0000056000027945 */ /* 0x000fd80003800200 */
[----:B------:R-:W-:Y:S05]  /*1200*/  @!P1 BRA `(.L_x_21) ;  /* 0x0000000400509947 */ /* 0x000fea0003800000 */
[----:B------:R-:W-:Y:S01]  /*1210*/  ISETP.GE.U32.AND P1, PT, R4, 0x4, PT ;  /* 0x000000040400780c */ /* 0x000fe20003f26070 */
[----:B------:R-:W-:Y:S01]  /*1220*/  BSSY.RECONVERGENT B3, `(.L_x_22) ;  /* 0x0000029000037945 */ /* 0x000fe20003800200 */
[----:B------:R-:W-:-:S04]  /*1230*/  LOP3.LUT R26, R14, 0x3, RZ, 0xc0, !PT ;  /* 0x000000030e1a7812 */ /* 0x000fc800078ec0ff */
[----:B------:R-:W-:-:S07]  /*1240*/  ISETP.NE.AND P5, PT, R26, RZ, PT ;  /* 0x000000ff1a00720c */ /* 0x000fce0003fa5270 */
[----:B------:R-:W-:Y:S06]  /*1250*/  @!P1 BRA `(.L_x_23) ;  /* 0x0000000000949947 */ /* 0x000fec0003800000 */
[----:B------:R-:W-:-:S05]  /*1260*/  IMAD.IADD R27, R1, 0x1, R0 ;  /* 0x00000001011b7824 */ /* 0x000fca00078e0200 */
[----:B------:R-:W2:Y:S04]  /*1270*/  LDL.S8 R24, [R27+-0x2] ;  /* 0xfffffe001b187983 */ /* 0x000ea80000100200 */
[----:B------:R-:W3:Y:S04]  /*1280*/  LDL.S8 R22, [R27+-0x3] ;  /* 0xfffffd001b167983 */ /* 0x000ee80000100200 */
[----:B------:R-:W4:Y:S01]  /*1290*/  LDL.S8 R5, [R27+-0x4] ;  /* 0xfffffc001b057983 */ /* 0x000f220000100200 */
[----:B------:R-:W-:-:S03]  /*12a0*/  IMAD.IADD R28, R1, 0x1, R2 ;  /* 0x00000001011c7824 */ /* 0x000fc600078e0202 */
[----:B------:R-:W5:Y:S04]  /*12b0*/  LDL.S8 R20, [R27+-0x1] ;  /* 0xffffff001b147983 */ /* 0x000f680000100200 */
[----:B------:R-:W4:Y:S04]  /*12c0*/  LDL.U8 R19, [R28+0x1] ;  /* 0x000001001c137983 */ /* 0x000f280000100000 */
[----:B------:R-:W4:Y:S04]  /*12d0*/  LDL.U8 R18, [R28+0x2] ;  /* 0x000002001c127983 */ /* 0x000f280000100000 */
[----:B------:R-:W4:Y:S04]  /*12e0*/  LDL.U8 R17, [R28+0x3] ;  /* 0x000003001c117983 */ /* 0x000f280000100000 */
[----:B------:R-:W4:Y:S01]  /*12f0*/  LDL.U8 R4, [R28] ;  /* 0x000000001c047983 */ /* 0x000f220000100000 */
[----:B------:R-:W-:Y:S01]  /*1300*/  IMAD.IADD R21, R12, 0x1, R15 ;  /* 0x000000010c157824 */ /* 0x000fe200078e020f */
[----:B------:R-:W-:Y:S01]  /*1310*/  LOP3.LUT R23, RZ, R15, RZ, 0x33, !PT ;  /* 0x0000000fff177212 */ /* 0x000fe200078e33ff */
[----:B------:R-:W-:-:S02]  /*1320*/  VIADD R0, R0, 0xfffffffc ;  /* 0xfffffffc00007836 */ /* 0x000fc40000000000 */
[----:B------:R-:W-:Y:S02]  /*1330*/  VIADD R25, R21, 0x1 ;  /* 0x0000000115197836 */ /* 0x000fe40000000000 */
[----:B------:R-:W-:Y:S02]  /*1340*/  IMAD.IADD R23, R12, 0x1, R23 ;  /* 0x000000010c177824 */ /* 0x000fe400078e0217 */
[----:B------:R-:W-:Y:S01]  /*1350*/  VIADD R2, R2, 0x4 ;  /* 0x0000000402027836 */ /* 0x000fe20000000000 */
[----:B--2---:R-:W-:Y:S01]  /*1360*/  ISETP.NE.AND P4, PT, R25, R24, PT ;  /* 0x000000181900720c */ /* 0x004fe20003f85270 */
[----:B------:R-:W-:-:S03]  /*1370*/  VIADD R25, R21, 0x2 ;  /* 0x0000000215197836 */ /* 0x000fc60000000000 */
[----:B------:R-:W-:Y:S01]  /*1380*/  ISETP.NE.AND P4, PT, R23, R24, P4 ;  /* 0x000000181700720c */ /* 0x000fe20002785270 */
[----:B------:R-:W-:Y:S01]  /*1390*/  IMAD.IADD R23, R12, 0x1, -R15 ;  /* 0x000000010c177824 */ /* 0x000fe200078e0a0f */
[----:B---3--:R-:W-:Y:S01]  /*13a0*/  ISETP.NE.AND P3, PT, R25, R22, PT ;  /* 0x000000161900720c */ /* 0x008fe20003f65270 */
[----:B------:R-:W-:Y:S02]  /*13b0*/  VIADD R15, R15, 0x4 ;  /* 0x000000040f0f7836 */ /* 0x000fe40000000000 */
[----:B------:R-:W-:Y:S01]  /*13c0*/  VIADD R25, R23, 0xfffffffe ;  /* 0xfffffffe17197836 */ /* 0x000fe20000000000 */
[----:B-----5:R-:W-:-:S04]  /*13d0*/  ISETP.NE.AND P1, PT, R21, R20, PT ;  /* 0x000000141500720c */ /* 0x020fc80003f25270 */
[----:B------:R-:W-:Y:S01]  /*13e0*/  ISETP.NE.AND P3, PT, R25, R22, P3 ;  /* 0x000000161900720c */ /* 0x000fe20001f65270 */
[----:B------:R-:W-:Y:S01]  /*13f0*/  VIADD R22, R21, 0x3 ;  /* 0x0000000315167836 */ /* 0x000fe20000000000 */
[----:B------:R-:W-:Y:S02]  /*1400*/  LOP3.LUT R21, R10, 0xff, RZ, 0xc0, !PT ;  /* 0x000000ff0a157812 */ /* 0x000fe400078ec0ff */
[C---:B------:R-:W-:Y:S02]  /*1410*/  ISETP.NE.AND P1, PT, R23.reuse, R20, P1 ;  /* 0x000000141700720c */ /* 0x040fe40000f25270 */
[----:B----4-:R-:W-:Y:S01]  /*1420*/  ISETP.NE.AND P2, PT, R22, R5, PT ;  /* 0x000000051600720c */ /* 0x010fe20003f45270 */
[----:B------:R-:W-:Y:S01]  /*1430*/  VIADD R22, R23, 0xfffffffd ;  /* 0xfffffffd17167836 */ /* 0x000fe20000000000 */
[-C--:B------:R-:W-:Y:S02]  /*1440*/  ISETP.NE.AND P4, PT, R19, R21.reuse, P4 ;  /* 0x000000151300720c */ /* 0x080fe40002785270 */
[----:B------:R-:W-:-:S02]  /*1450*/  ISETP.NE.AND P3, PT, R18, R21, P3 ;  /* 0x000000151200720c */ /* 0x000fc40001f65270 */
[----:B------:R-:W-:Y:S02]  /*1460*/  ISETP.NE.AND P2, PT, R22, R5, P2 ;  /* 0x000000051600720c */ /* 0x000fe40001745270 */
[-C--:B------:R-:W-:Y:S02]  /*1470*/  ISETP.NE.AND P1, PT, R4, R21.reuse, P1 ;  /* 0x000000150400720c */ /* 0x080fe40000f25270 */
[----:B------:R-:W-:-:S04]  /*1480*/  ISETP.NE.AND P2, PT, R17, R21, P2 ;  /* 0x000000151100720c */ /* 0x000fc80001745270 */
[----:B------:R-:W-:-:S04]  /*1490*/  PLOP3.LUT P2, PT, P4, P2, P3, 0x80, 0x0 ;  /* 0x000000000000781c */ /* 0x000fc80002745030 */
[----:B------:R-:W-:-:S13]  /*14a0*/  PLOP3.LUT P0, PT, P0, P2, P1, 0x80, 0x0 ;  /* 0x000000000000781c */ /* 0x000fda0000705010 */
.L_x_23:
[----:B------:R-:W-:Y:S05]  /*14b0*/  BSYNC.RECONVERGENT B3 ;  /* 0x0000000000037941 */ /* 0x000fea0003800200 */
.L_x_22:
[----:B------:R-:W-:Y:S05]  /*14c0*/  @!P5 BRA `(.L_x_21) ;  /* 0x0000000000a0d947 */ /* 0x000fea0003800000 */
[----:B------:R-:W-:Y:S01]  /*14d0*/  ISETP.NE.AND P1, PT, R26, 0x1, PT ;  /* 0x000000011a00780c */ /* 0x000fe20003f25270 */
[----:B------:R-:W-:Y:S01]  /*14e0*/  BSSY.RECONVERGENT B3, `(.L_x_24) ;  /* 0x000001a000037945 */ /* 0x000fe20003800200 */
[----:B------:R-:W-:-:S04]  /*14f0*/  LOP3.LUT R4, R14, 0x1, RZ, 0xc0, !PT ;  /* 0x000000010e047812 */ /* 0x000fc800078ec0ff */
[----:B------:R-:W-:-:S07]  /*1500*/  ISETP.NE.U32.AND P3, PT, R4, 0x1, PT ;  /* 0x000000010400780c */ /* 0x000fce0003f65070 */
[----:B------:R-:W-:Y:S06]  /*1510*/  @!P1 BRA `(.L_x_25) ;  /* 0x0000000000589947 */ /* 0x000fec0003800000 */
[----:B------:R-:W-:-:S05]  /*1520*/  IMAD.IADD R17, R1, 0x1, R0 ;  /* 0x0000000101117824 */ /* 0x000fca00078e0200 */
[----:B------:R-:W2:Y:S01]  /*1530*/  LDL.S8 R18, [R17+-0x1] ;  /* 0xffffff0011127983 */ /* 0x000ea20000100200 */
[----:B------:R-:W-:-:S03]  /*1540*/  IMAD.IADD R4, R1, 0x1, R2 ;  /* 0x0000000101047824 */ /* 0x000fc600078e0202 */
[----:B------:R-:W3:Y:S04]  /*1550*/  LDL.S8 R20, [R17+-0x2] ;  /* 0xfffffe0011147983 */ /* 0x000ee80000100200 */
[----:B------:R-:W4:Y:S04]  /*1560*/  LDL.U8 R5, [R4] ;  /* 0x0000000004057983 */ /* 0x000f280000100000 */
[----:B------:R-:W5:Y:S01]  /*1570*/  LDL.U8 R23, [R4+0x1] ;  /* 0x0000010004177983 */ /* 0x000f620000100000 */
[----:B------:R-:W-:Y:S01]  /*1580*/  IMAD.IADD R19, R12, 0x1, R15 ;  /* 0x000000010c137824 */ /* 0x000fe200078e020f */
[----:B------:R-:W-:Y:S01]  /*1590*/  LOP3.LUT R21, RZ, R15, RZ, 0x33, !PT ;  /* 0x0000000fff157212 */ /* 0x000fe200078e33ff */
[----:B------:R-:W-:-:S02]  /*15a0*/  VIADD R0, R0, 0xfffffffe ;  /* 0xfffffffe00007836 */ /* 0x000fc40000000000 */
[C---:B------:R-:W-:Y:S02]  /*15b0*/  VIADD R25, R19.reuse, 0x1 ;  /* 0x0000000113197836 */ /* 0x040fe40000000000 */
[----:B------:R-:W-:Y:S02]  /*15c0*/  IMAD.IADD R21, R12, 0x1, R21 ;  /* 0x000000010c157824 */ /* 0x000fe400078e0215 */
[----:B------:R-:W-:Y:S01]  /*15d0*/  VIADD R2, R2, 0x2 ;  /* 0x0000000202027836 */ /* 0x000fe20000000000 */
[----:B--2---:R-:W-:Y:S01]  /*15e0*/  ISETP.NE.AND P1, PT, R19, R18, PT ;  /* 0x000000121300720c */ /* 0x004fe20003f25270 */
[----:B------:R-:W-:Y:S02]  /*15f0*/  IMAD.IADD R19, R12, 0x1, -R15 ;  /* 0x000000010c137824 */ /* 0x000fe400078e0a0f */
[----:B------:R-:W-:Y:S01]  /*1600*/  VIADD R15, R15, 0x2 ;  /* 0x000000020f0f7836 */ /* 0x000fe20000000000 */
[----:B---3--:R-:W-:Y:S02]  /*1610*/  ISETP.NE.AND P2, PT, R25, R20, PT ;  /* 0x000000141900720c */ /* 0x008fe40003f45270 */
[----:B------:R-:W-:-:S02]  /*1620*/  ISETP.NE.AND P1, PT, R19, R18, P1 ;  /* 0x000000121300720c */ /* 0x000fc40000f25270 */
[----:B------:R-:W-:Y:S02]  /*1630*/  LOP3.LUT R18, R10, 0xff, RZ, 0xc0, !PT ;  /* 0x000000ff0a127812 */ /* 0x000fe400078ec0ff */
[----:B------:R-:W-:Y:S02]  /*1640*/  ISETP.NE.AND P2, PT, R21, R20, P2 ;  /* 0x000000141500720c */ /* 0x000fe40001745270 */
[-C--:B----4-:R-:W-:Y:S02]  /*1650*/  ISETP.NE.AND P1, PT, R5, R18.reuse, P1 ;  /* 0x000000120500720c */ /* 0x090fe40000f25270 */
[----:B-----5:R-:W-:-:S04]  /*1660*/  ISETP.NE.AND P2, PT, R23, R18, P2 ;  /* 0x000000121700720c */ /* 0x020fc80001745270 */
[----:B------:R-:W-:-:S13]  /*1670*/  PLOP3.LUT P0, PT, P0, P2, P1, 0x80, 0x0 ;  /* 0x000000000000781c */ /* 0x000fda0000705010 */
.L_x_25:
[----:B------:R-:W-:Y:S05]  /*1680*/  BSYNC.RECONVERGENT B3 ;  /* 0x0000000000037941 */ /* 0x000fea0003800200 */
.L_x_24:
[----:B------:R-:W-:Y:S05]  /*1690*/  @P3 BRA `(.L_x_21) ;  /* 0x00000000002c3947 */ /* 0x000fea0003800000 */
[C---:B------:R-:W-:Y:S02]  /*16a0*/  IMAD.IADD R4, R1.reuse, 0x1, R0 ;  /* 0x0000000101047824 */ /* 0x040fe400078e0200 */
[----:B------:R-:W-:-:S04]  /*16b0*/  IMAD.IADD R0, R1, 0x1, R2 ;  /* 0x0000000101007824 */ /* 0x000fc800078e0202 */
[----:B------:R-:W2:Y:S04]  /*16c0*/  LDL.S8 R4, [R4+-0x1] ;  /* 0xffffff0004047983 */ /* 0x000ea80000100200 */
[----:B------:R-:W3:Y:S01]  /*16d0*/  LDL.U8 R0, [R0] ;  /* 0x0000000000007983 */ /* 0x000ee20000100000 */
[C-C-:B------:R-:W-:Y:S02]  /*16e0*/  IMAD.IADD R5, R12.reuse, 0x1, R15.reuse ;  /* 0x000000010c057824 */ /* 0x140fe400078e020f */
[----:B------:R-:W-:-:S03]  /*16f0*/  IMAD.IADD R15, R12, 0x1, -R15 ;  /* 0x000000010c0f7824 */ /* 0x000fc600078e0a0f */
[-C--:B--2---:R-:W-:Y:S02]  /*1700*/  ISETP.NE.AND P1, PT, R5, R4.reuse, PT ;  /* 0x000000040500720c */ /* 0x084fe40003f25270 */
[----:B------:R-:W-:Y:S02]  /*1710*/  LOP3.LUT R5, R10, 0xff, RZ, 0xc0, !PT ;  /* 0x000000ff0a057812 */ /* 0x000fe400078ec0ff */
[----:B------:R-:W-:-:S04]  /*1720*/  ISETP.NE.AND P1, PT, R15, R4, P1 ;  /* 0x000000040f00720c */ /* 0x000fc80000f25270 */
[----:B---3--:R-:W-:-:S04]  /*1730*/  ISETP.NE.AND P1, PT, R0, R5, P1 ;  /* 0x000000050000720c */ /* 0x008fc80000f25270 */
[----:B------:R-:W-:-:S13]  /*1740*/  PLOP3.LUT P0, PT, P1, P0, PT, 0x80, 0x8 ;  /* 0x000000000008781c */ /* 0x000fda0000f01070 */
.L_x_21:
[----:B------:R-:W-:Y:S05]  /*1750*/  BSYNC.RECONVERGENT B2 ;  /* 0x0000000000027941 */ /* 0x000fea0003800200 */
.L_x_20:
[----:B------:R-:W-:Y:S02]  /*1760*/  IMAD.MOV.U32 R5, RZ, RZ, R13 ;  /* 0x000000ffff057224 */ /* 0x000fe400078e000d */
[----:B------:R-:W-:Y:S01]  /*1770*/  IMAD.MOV.U32 R0, RZ, RZ, R14 ;  /* 0x000000ffff007224 */ /* 0x000fe200078e000e */
[----:B------:R-:W-:Y:S06]  /*1780*/  @!P0 BRA `(.L_x_14) ;  /* 0x0000000000248947 */ /* 0x000fec0003800000 */
.L_x_15:
[----:B------:R-:W-:Y:S01]  /*1790*/  VIADD R0, R14, 0x1 ;  /* 0x000000010e007836 */ /* 0x000fe20000000000 */
[----:B------:R-:W-:Y:S02]  /*17a0*/  IADD3 R8, P1, PT, R8, 0x1, RZ ;  /* 0x0000000108087810 */ /* 0x000fe40007f3e0ff */
[----:B------:R-:W-:Y:S02]  /*17b0*/  LOP3.LUT R5, R16, R13, RZ, 0xfc, !PT ;  /* 0x0000000d10057212 */ /* 0x000fe400078efcff */
[----:B------:R-:W-:Y:S01]  /*17c0*/  ISETP.NE.AND P0, PT, R0, R11, PT ;  /* 0x0000000b0000720c */ /* 0x000fe20003f05270 */
[----:B------:R-:W-:-:S12]  /*17d0*/  IMAD.X R9, RZ, RZ, R9, P1 ;  /* 0x000000ffff097224 */ /* 0x000fd800008e0609 */
[----:B------:R-:W-:Y:S01]  /*17e0*/  @!P0 IADD3 R6, P2, PT, R6, 0x1, RZ ;  /* 0x0000000106068810 */ /* 0x000fe20007f5e0ff */
[----:B------:R-:W-:Y:S01]  /*17f0*/  @!P0 IMAD.MOV.U32 R0, RZ, RZ, R14 ;  /* 0x000000ffff008224 */ /* 0x000fe200078e000e */
[----:B------:R-:W-:-:S03]  /*1800*/  @!P0 LOP3.LUT R5, R13, R16, RZ, 0x30, !PT ;  /* 0x000000100d058212 */ /* 0x000fc600078e30ff */
[----:B------:R-:W-:-:S08]  /*1810*/  @!P0 IMAD.X R7, RZ, RZ, R7, P2 ;  /* 0x000000ffff078224 */ /* 0x000fd000010e0607 */
.L_x_14:
[----:B------:R-:W-:Y:S05]  /*1820*/  BSYNC.RECONVERGENT B0 ;  /* 0x0000000000007941 */ /* 0x000fea0003800200 */
.L_x_13:
[----:B------:R-:W0:Y:S02]  /*1830*/  LDCU UR4, c[0x0][0x388] ;  /* 0x00007100ff0477ac */ /* 0x000e240008000800 */
[----:B0-----:R-:W-:-:S13]  /*1840*/  ISETP.GE.AND P0, PT, R0, UR4, PT ;  /* 0x0000000400007c0c */ /* 0x001fda000bf06270 */
[----:B------:R-:W-:Y:S05]  /*1850*/  @P0 BRA `(.L_x_26) ;  /* 0xfffffff000a40947 */ /* 0x000fea000383ffff */
[----:B------:R-:W-:Y:S05]  /*1860*/  BSYNC.RECONVERGENT B1 ;  /* 0x0000000000017941 */ /* 0x000fea0003800200 */
.L_x_12:
[----:B------:R-:W0:Y:S08]  /*1870*/  LDC.64 R4, c[0x0][0x3a0] ;  /* 0x0000e800ff047b82 */ /* 0x000e300000000a00 */
[----:B------:R-:W1:Y:S01]  /*1880*/  LDC.64 R10, c[0x0][0x398] ;  /* 0x0000e600ff0a7b82 */ /* 0x000e620000000a00 */
[----:B0-----:R-:W-:-:S05]  /*1890*/  IMAD.WIDE R4, R3, 0x8, R4 ;  /* 0x0000000803047825 */ /* 0x001fca00078e0204 */
[----:B------:R-:W-:Y:S01]  /*18a0*/  STG.E.64 desc[UR8][R4.64], R6 ;  /* 0x0000000604007986 */ /* 0x000fe2000c101b08 */
[----:B-1----:R-:W-:-:S05]  /*18b0*/  IMAD.WIDE R2, R3, 0x8, R10 ;  /* 0x0000000803027825 */ /* 0x002fca00078e020a */
[----:B------:R-:W-:Y:S01]  /*18c0*/  STG.E.64 desc[UR8][R2.64], R8 ;  /* 0x0000000802007986 */ /* 0x000fe2000c101b08 */
[----:B------:R-:W-:Y:S05]  /*18d0*/  EXIT ;  /* 0x000000000000794d */ /* 0x000fea0003800000 */
.L_x_27:
[----:B------:R-:W-:-:S00]  /*18e0*/  BRA `(.L_x_27) ;  /* 0xfffffffc00fc7947 */ /* 0x000fc0000383ffff */
[----:B------:R-:W-:-:S00]  /*18f0*/  NOP ;  /* 0x0000000000007918 */ /* 0x000fc00000000000 */
        /* <DEDUP_REMOVED lines=8> */
.L_x_28:


//--------------------- .nv.shared.reserved.0     --------------------------
	.section	.nv.shared.reserved.0,"aw",@nobits
	.weak		__nv_reservedSMEM_offset_0_alias
	.size		__nv_reservedSMEM_offset_0_alias, 0, 64
	.other		__nv_reservedSMEM_offset_0_alias,@"STO_CUDA_RESERVED_SHARED STV_DEFAULT"
__nv_reservedSMEM_offset_0_alias:
	.zero		0
	.zero		64


//--------------------- .nv.constant0._Z18BP_queens_root_dfsijiP10queen_rootPyS1_ --------------------------
	.section	.nv.constant0._Z18BP_queens_root_dfsijiP10queen_rootPyS1_,"a",@progbits
	.sectionflags	@""
	.align	4
.nv.constant0._Z18BP_queens_root_dfsijiP10queen_rootPyS1_:
	.zero		936


//--------------------- SYMBOLS --------------------------

	.type		.nv.reservedSmem.offset0,@object
	.size		.nv.reservedSmem.offset0,0x4
